//
// Generated by NVIDIA NVVM Compiler
//
// Compiler Build ID: CL-36424714
// Cuda compilation tools, release 13.0, V13.0.88
// Based on NVVM 20.0.0
//

.version 9.0
.target sm_100
.address_size 64

	// .globl	compute_forces_kernel

.visible .entry compute_forces_kernel(
	.param .u64 .ptr .align 1 compute_forces_kernel_param_0,
	.param .u64 .ptr .align 1 compute_forces_kernel_param_1,
	.param .u32 compute_forces_kernel_param_2,
	.param .u32 compute_forces_kernel_param_3,
	.param .f32 compute_forces_kernel_param_4,
	.param .f32 compute_forces_kernel_param_5,
	.param .f32 compute_forces_kernel_param_6,
	.param .f32 compute_forces_kernel_param_7,
	.param .f32 compute_forces_kernel_param_8,
	.param .f32 compute_forces_kernel_param_9,
	.param .u32 compute_forces_kernel_param_10
)
{
	.reg .pred 	%p<64>;
	.reg .b16 	%rs<3>;
	.reg .b32 	%r<53>;
	.reg .b32 	%f<406>;
	.reg .b64 	%rd<27>;

	ld.param.u64 	%rd13, [compute_forces_kernel_param_0];
	ld.param.u64 	%rd14, [compute_forces_kernel_param_1];
	ld.param.u32 	%r28, [compute_forces_kernel_param_2];
	ld.param.u32 	%r29, [compute_forces_kernel_param_3];
	ld.param.f32 	%f158, [compute_forces_kernel_param_4];
	ld.param.f32 	%f345, [compute_forces_kernel_param_5];
	ld.param.f32 	%f161, [compute_forces_kernel_param_7];
	ld.param.f32 	%f162, [compute_forces_kernel_param_8];
	ld.param.u32 	%r30, [compute_forces_kernel_param_10];
	cvta.to.global.u64 	%rd1, %rd14;
	cvta.to.global.u64 	%rd2, %rd13;
	mov.u32 	%r31, %ctaid.x;
	mov.u32 	%r32, %ntid.x;
	mul.lo.s32 	%r1, %r31, %r32;
	mov.u32 	%r2, %tid.x;
	add.s32 	%r3, %r1, %r2;
	setp.ge.s32 	%p1, %r3, %r28;
	@%p1 bra 	$L__BB0_51;
	setp.gt.s32 	%p2, %r30, 99;
	mov.f32 	%f344, 0f3F800000;
	@%p2 bra 	$L__BB0_3;
	cvt.rn.f32.s32 	%f165, %r30;
	div.rn.f32 	%f166, %f165, 0f42C80000;
	fma.rn.f32 	%f344, %f166, 0f3F7D70A4, 0f3C23D70A;
	fma.rn.f32 	%f167, %f166, 0fBECCCCCD, 0f3F666666;
	max.f32 	%f345, %f345, %f167;
$L__BB0_3:
	mul.wide.s32 	%rd15, %r3, 28;
	add.s64 	%rd3, %rd2, %rd15;
	ld.global.f32 	%f5, [%rd3];
	ld.global.f32 	%f6, [%rd3+4];
	ld.global.f32 	%f7, [%rd3+8];
	ld.global.f32 	%f8, [%rd3+12];
	ld.global.f32 	%f9, [%rd3+16];
	ld.global.f32 	%f10, [%rd3+20];
	ld.global.u8 	%rs1, [%rd3+24];
	setp.eq.s16 	%p3, %rs1, 0;
	cvt.rn.f32.u16 	%f169, %rs1;
	add.f32 	%f170, %f169, 0f3F800000;
	mul.f32 	%f171, %f170, 0f3B800000;
	selp.f32 	%f11, 0f3F000000, %f171, %p3;
	setp.lt.s32 	%p4, %r29, 1;
	mov.f32 	%f388, 0f00000000;
	mov.f32 	%f389, %f388;
	mov.f32 	%f390, %f388;
	@%p4 bra 	$L__BB0_9;
	neg.f32 	%f173, %f158;
	mul.f32 	%f12, %f344, %f173;
	neg.s32 	%r47, %r29;
	add.s64 	%rd24, %rd1, 8;
	mov.f32 	%f390, 0f00000000;
	mov.f32 	%f389, %f390;
	mov.f32 	%f388, %f390;
$L__BB0_5:
	ld.global.u32 	%r33, [%rd24+-8];
	ld.global.u32 	%r34, [%rd24+-4];
	ld.global.f32 	%f34, [%rd24];
	setp.eq.s32 	%p5, %r33, %r3;
	setp.eq.s32 	%p6, %r34, %r3;
	selp.b32 	%r35, %r33, -1, %p6;
	selp.b32 	%r15, %r34, %r35, %p5;
	setp.eq.s32 	%p7, %r15, -1;
	setp.ge.s32 	%p8, %r15, %r28;
	or.pred  	%p9, %p7, %p8;
	@%p9 bra 	$L__BB0_53;
	mul.wide.s32 	%rd16, %r15, 28;
	add.s64 	%rd17, %rd2, %rd16;
	ld.global.u8 	%rs2, [%rd17+24];
	setp.eq.s16 	%p10, %rs2, 0;
	cvt.rn.f32.u16 	%f174, %rs2;
	add.f32 	%f175, %f174, 0f3F800000;
	mul.f32 	%f176, %f175, 0f3B800000;
	selp.f32 	%f35, 0f3F000000, %f176, %p10;
	ld.global.f32 	%f177, [%rd17];
	ld.global.f32 	%f178, [%rd17+4];
	ld.global.f32 	%f179, [%rd17+8];
	sub.f32 	%f36, %f177, %f5;
	sub.f32 	%f37, %f178, %f6;
	sub.f32 	%f38, %f179, %f7;
	mul.f32 	%f180, %f37, %f37;
	fma.rn.f32 	%f181, %f36, %f36, %f180;
	fma.rn.f32 	%f182, %f38, %f38, %f181;
	sqrt.rn.f32 	%f39, %f182;
	setp.leu.f32 	%p11, %f39, 0f3E19999A;
	@%p11 bra 	$L__BB0_53;
	div.rn.f32 	%f40, %f36, %f39;
	div.rn.f32 	%f41, %f37, %f39;
	div.rn.f32 	%f42, %f38, %f39;
	mul.f32 	%f183, %f34, 0f3F000000;
	mov.f32 	%f184, 0f3F800000;
	sub.f32 	%f185, %f184, %f183;
	mul.f32 	%f186, %f185, 0f3FC00000;
	mul.f32 	%f187, %f12, %f34;
	sub.f32 	%f188, %f39, %f186;
	mul.f32 	%f189, %f187, %f188;
	add.f32 	%f190, %f186, %f186;
	setp.gt.f32 	%p12, %f39, %f190;
	setp.gt.f32 	%p13, %f34, 0f3F000000;
	sub.f32 	%f191, %f39, %f190;
	fma.rn.f32 	%f192, %f34, %f191, 0f3F800000;
	mul.f32 	%f193, %f189, %f192;
	selp.f32 	%f194, %f193, %f189, %p12;
	selp.f32 	%f43, %f194, %f189, %p13;
	setp.geu.f32 	%p14, %f39, %f162;
	@%p14 bra 	$L__BB0_52;
	ld.param.f32 	%f340, [compute_forces_kernel_param_6];
	mul.f32 	%f200, %f340, %f11;
	mul.f32 	%f201, %f200, %f35;
	fma.rn.f32 	%f202, %f34, 0fBF333333, 0f3F800000;
	mul.f32 	%f203, %f202, %f201;
	mul.f32 	%f204, %f39, %f39;
	max.f32 	%f205, %f204, 0f3E19999A;
	div.rn.f32 	%f206, %f203, %f205;
	add.f32 	%f207, %f203, %f203;
	min.f32 	%f208, %f206, %f207;
	mul.f32 	%f209, %f40, %f208;
	sub.f32 	%f388, %f388, %f209;
	mul.f32 	%f210, %f41, %f208;
	sub.f32 	%f389, %f389, %f210;
	mul.f32 	%f211, %f42, %f208;
	sub.f32 	%f390, %f390, %f211;
	bra.uni 	$L__BB0_53;
$L__BB0_9:
	setp.lt.s32 	%p16, %r28, 1;
	@%p16 bra 	$L__BB0_41;
	ld.param.f32 	%f341, [compute_forces_kernel_param_6];
	add.f32 	%f16, %f162, %f162;
	mul.f32 	%f212, %f341, 0f3DCCCCCD;
	mul.f32 	%f17, %f212, %f11;
	@%p4 bra 	$L__BB0_20;
	mov.b32 	%r45, 0;
$L__BB0_12:
	setp.eq.s32 	%p42, %r45, %r3;
	@%p42 bra 	$L__BB0_19;
	mov.b32 	%r46, 0;
$L__BB0_14:
	mul.wide.u32 	%rd20, %r46, 12;
	add.s64 	%rd21, %rd1, %rd20;
	ld.global.u32 	%r7, [%rd21];
	ld.global.u32 	%r44, [%rd21+4];
	setp.eq.s32 	%p43, %r7, %r3;
	setp.eq.s32 	%p44, %r44, %r45;
	and.pred  	%p45, %p43, %p44;
	@%p45 bra 	$L__BB0_19;
	setp.eq.s32 	%p46, %r7, %r45;
	setp.eq.s32 	%p47, %r44, %r3;
	and.pred  	%p48, %p46, %p47;
	@%p48 bra 	$L__BB0_19;
	add.s32 	%r46, %r46, 1;
	setp.eq.s32 	%p49, %r46, %r29;
	@%p49 bra 	$L__BB0_17;
	bra.uni 	$L__BB0_14;
$L__BB0_17:
	mul.wide.u32 	%rd22, %r45, 28;
	add.s64 	%rd23, %rd2, %rd22;
	ld.global.f32 	%f284, [%rd23];
	ld.global.f32 	%f285, [%rd23+4];
	ld.global.f32 	%f286, [%rd23+8];
	sub.f32 	%f27, %f284, %f5;
	sub.f32 	%f28, %f285, %f6;
	sub.f32 	%f29, %f286, %f7;
	mul.f32 	%f287, %f28, %f28;
	fma.rn.f32 	%f288, %f27, %f27, %f287;
	fma.rn.f32 	%f289, %f29, %f29, %f288;
	sqrt.rn.f32 	%f30, %f289;
	setp.gt.f32 	%p50, %f30, 0f00000000;
	setp.lt.f32 	%p51, %f30, %f16;
	and.pred  	%p52, %p50, %p51;
	@%p52 bra 	$L__BB0_18;
	bra.uni 	$L__BB0_19;
$L__BB0_18:
	div.rn.f32 	%f290, %f27, %f30;
	div.rn.f32 	%f291, %f28, %f30;
	div.rn.f32 	%f292, %f29, %f30;
	fma.rn.f32 	%f293, %f30, %f30, 0f3DCCCCCD;
	div.rn.f32 	%f294, %f17, %f293;
	mul.f32 	%f295, %f290, %f294;
	sub.f32 	%f388, %f388, %f295;
	mul.f32 	%f296, %f291, %f294;
	sub.f32 	%f389, %f389, %f296;
	mul.f32 	%f297, %f292, %f294;
	sub.f32 	%f390, %f390, %f297;
$L__BB0_19:
	add.s32 	%r45, %r45, 1;
	setp.eq.s32 	%p53, %r45, %r28;
	@%p53 bra 	$L__BB0_41;
	bra.uni 	$L__BB0_12;
$L__BB0_20:
	and.b32  	%r11, %r28, 3;
	setp.lt.u32 	%p18, %r28, 4;
	mov.b32 	%r50, 0;
	@%p18 bra 	$L__BB0_35;
	and.b32  	%r50, %r28, 2147483644;
	neg.s32 	%r48, %r3;
	add.s64 	%rd25, %rd2, 56;
	mov.b32 	%r49, 0;
$L__BB0_22:
	setp.eq.s32 	%p19, %r48, 0;
	@%p19 bra 	$L__BB0_25;
	ld.global.f32 	%f214, [%rd25+-56];
	ld.global.f32 	%f215, [%rd25+-52];
	ld.global.f32 	%f216, [%rd25+-48];
	sub.f32 	%f56, %f214, %f5;
	sub.f32 	%f57, %f215, %f6;
	sub.f32 	%f58, %f216, %f7;
	mul.f32 	%f217, %f57, %f57;
	fma.rn.f32 	%f218, %f56, %f56, %f217;
	fma.rn.f32 	%f219, %f58, %f58, %f218;
	sqrt.rn.f32 	%f59, %f219;
	setp.leu.f32 	%p20, %f59, 0f00000000;
	setp.geu.f32 	%p21, %f59, %f16;
	or.pred  	%p22, %p20, %p21;
	@%p22 bra 	$L__BB0_25;
	div.rn.f32 	%f220, %f56, %f59;
	div.rn.f32 	%f221, %f57, %f59;
	div.rn.f32 	%f222, %f58, %f59;
	fma.rn.f32 	%f223, %f59, %f59, 0f3DCCCCCD;
	div.rn.f32 	%f224, %f17, %f223;
	mul.f32 	%f225, %f220, %f224;
	sub.f32 	%f388, %f388, %f225;
	mul.f32 	%f226, %f221, %f224;
	sub.f32 	%f389, %f389, %f226;
	mul.f32 	%f227, %f222, %f224;
	sub.f32 	%f390, %f390, %f227;
$L__BB0_25:
	add.s32 	%r38, %r49, 1;
	setp.eq.s32 	%p23, %r38, %r3;
	@%p23 bra 	$L__BB0_28;
	ld.global.f32 	%f228, [%rd25+-28];
	ld.global.f32 	%f229, [%rd25+-24];
	ld.global.f32 	%f230, [%rd25+-20];
	sub.f32 	%f66, %f228, %f5;
	sub.f32 	%f67, %f229, %f6;
	sub.f32 	%f68, %f230, %f7;
	mul.f32 	%f231, %f67, %f67;
	fma.rn.f32 	%f232, %f66, %f66, %f231;
	fma.rn.f32 	%f233, %f68, %f68, %f232;
	sqrt.rn.f32 	%f69, %f233;
	setp.leu.f32 	%p24, %f69, 0f00000000;
	setp.geu.f32 	%p25, %f69, %f16;
	or.pred  	%p26, %p24, %p25;
	@%p26 bra 	$L__BB0_28;
	div.rn.f32 	%f234, %f66, %f69;
	div.rn.f32 	%f235, %f67, %f69;
	div.rn.f32 	%f236, %f68, %f69;
	fma.rn.f32 	%f237, %f69, %f69, 0f3DCCCCCD;
	div.rn.f32 	%f238, %f17, %f237;
	mul.f32 	%f239, %f234, %f238;
	sub.f32 	%f388, %f388, %f239;
	mul.f32 	%f240, %f235, %f238;
	sub.f32 	%f389, %f389, %f240;
	mul.f32 	%f241, %f236, %f238;
	sub.f32 	%f390, %f390, %f241;
$L__BB0_28:
	add.s32 	%r39, %r49, 2;
	setp.eq.s32 	%p27, %r39, %r3;
	@%p27 bra 	$L__BB0_31;
	ld.global.f32 	%f242, [%rd25];
	ld.global.f32 	%f243, [%rd25+4];
	ld.global.f32 	%f244, [%rd25+8];
	sub.f32 	%f76, %f242, %f5;
	sub.f32 	%f77, %f243, %f6;
	sub.f32 	%f78, %f244, %f7;
	mul.f32 	%f245, %f77, %f77;
	fma.rn.f32 	%f246, %f76, %f76, %f245;
	fma.rn.f32 	%f247, %f78, %f78, %f246;
	sqrt.rn.f32 	%f79, %f247;
	setp.leu.f32 	%p28, %f79, 0f00000000;
	setp.geu.f32 	%p29, %f79, %f16;
	or.pred  	%p30, %p28, %p29;
	@%p30 bra 	$L__BB0_31;
	div.rn.f32 	%f248, %f76, %f79;
	div.rn.f32 	%f249, %f77, %f79;
	div.rn.f32 	%f250, %f78, %f79;
	fma.rn.f32 	%f251, %f79, %f79, 0f3DCCCCCD;
	div.rn.f32 	%f252, %f17, %f251;
	mul.f32 	%f253, %f248, %f252;
	sub.f32 	%f388, %f388, %f253;
	mul.f32 	%f254, %f249, %f252;
	sub.f32 	%f389, %f389, %f254;
	mul.f32 	%f255, %f250, %f252;
	sub.f32 	%f390, %f390, %f255;
$L__BB0_31:
	add.s32 	%r40, %r49, 3;
	setp.eq.s32 	%p31, %r40, %r3;
	@%p31 bra 	$L__BB0_34;
	ld.global.f32 	%f256, [%rd25+28];
	ld.global.f32 	%f257, [%rd25+32];
	ld.global.f32 	%f258, [%rd25+36];
	sub.f32 	%f86, %f256, %f5;
	sub.f32 	%f87, %f257, %f6;
	sub.f32 	%f88, %f258, %f7;
	mul.f32 	%f259, %f87, %f87;
	fma.rn.f32 	%f260, %f86, %f86, %f259;
	fma.rn.f32 	%f261, %f88, %f88, %f260;
	sqrt.rn.f32 	%f89, %f261;
	setp.leu.f32 	%p32, %f89, 0f00000000;
	setp.geu.f32 	%p33, %f89, %f16;
	or.pred  	%p34, %p32, %p33;
	@%p34 bra 	$L__BB0_34;
	div.rn.f32 	%f262, %f86, %f89;
	div.rn.f32 	%f263, %f87, %f89;
	div.rn.f32 	%f264, %f88, %f89;
	fma.rn.f32 	%f265, %f89, %f89, 0f3DCCCCCD;
	div.rn.f32 	%f266, %f17, %f265;
	mul.f32 	%f267, %f262, %f266;
	sub.f32 	%f388, %f388, %f267;
	mul.f32 	%f268, %f263, %f266;
	sub.f32 	%f389, %f389, %f268;
	mul.f32 	%f269, %f264, %f266;
	sub.f32 	%f390, %f390, %f269;
$L__BB0_34:
	add.s32 	%r49, %r49, 4;
	add.s32 	%r48, %r48, 4;
	add.s64 	%rd25, %rd25, 112;
	setp.ne.s32 	%p35, %r49, %r50;
	@%p35 bra 	$L__BB0_22;
$L__BB0_35:
	setp.eq.s32 	%p36, %r11, 0;
	@%p36 bra 	$L__BB0_41;
	mul.wide.u32 	%rd18, %r50, 28;
	add.s64 	%rd19, %rd18, %rd2;
	add.s64 	%rd26, %rd19, 4;
	sub.s32 	%r41, %r50, %r1;
	sub.s32 	%r52, %r41, %r2;
	neg.s32 	%r51, %r11;
$L__BB0_37:
	.pragma "nounroll";
	setp.eq.s32 	%p37, %r52, 0;
	@%p37 bra 	$L__BB0_40;
	ld.global.f32 	%f270, [%rd26+-4];
	ld.global.f32 	%f271, [%rd26];
	ld.global.f32 	%f272, [%rd26+4];
	sub.f32 	%f105, %f270, %f5;
	sub.f32 	%f106, %f271, %f6;
	sub.f32 	%f107, %f272, %f7;
	mul.f32 	%f273, %f106, %f106;
	fma.rn.f32 	%f274, %f105, %f105, %f273;
	fma.rn.f32 	%f275, %f107, %f107, %f274;
	sqrt.rn.f32 	%f108, %f275;
	setp.leu.f32 	%p38, %f108, 0f00000000;
	setp.geu.f32 	%p39, %f108, %f16;
	or.pred  	%p40, %p38, %p39;
	@%p40 bra 	$L__BB0_40;
	div.rn.f32 	%f276, %f105, %f108;
	div.rn.f32 	%f277, %f106, %f108;
	div.rn.f32 	%f278, %f107, %f108;
	fma.rn.f32 	%f279, %f108, %f108, 0f3DCCCCCD;
	div.rn.f32 	%f280, %f17, %f279;
	mul.f32 	%f281, %f276, %f280;
	sub.f32 	%f388, %f388, %f281;
	mul.f32 	%f282, %f277, %f280;
	sub.f32 	%f389, %f389, %f282;
	mul.f32 	%f283, %f278, %f280;
	sub.f32 	%f390, %f390, %f283;
$L__BB0_40:
	add.s64 	%rd26, %rd26, 28;
	add.s32 	%r52, %r52, 1;
	add.s32 	%r51, %r51, 1;
	setp.ne.s32 	%p41, %r51, 0;
	@%p41 bra 	$L__BB0_37;
$L__BB0_41:
	mul.f32 	%f298, %f11, 0f3C75C28F;
	mul.f32 	%f118, %f344, %f298;
	mul.f32 	%f299, %f6, %f6;
	fma.rn.f32 	%f300, %f5, %f5, %f299;
	fma.rn.f32 	%f301, %f7, %f7, %f300;
	sqrt.rn.f32 	%f119, %f301;
	setp.leu.f32 	%p54, %f119, 0f40400000;
	@%p54 bra 	$L__BB0_43;
	add.f32 	%f302, %f119, 0fC0400000;
	mul.f32 	%f303, %f118, %f302;
	div.rn.f32 	%f304, %f303, %f119;
	mul.f32 	%f305, %f5, %f304;
	sub.f32 	%f388, %f388, %f305;
	mul.f32 	%f306, %f6, %f304;
	sub.f32 	%f389, %f389, %f306;
	mul.f32 	%f307, %f7, %f304;
	sub.f32 	%f390, %f390, %f307;
$L__BB0_43:
	mul.f32 	%f308, %f389, %f389;
	fma.rn.f32 	%f309, %f388, %f388, %f308;
	fma.rn.f32 	%f310, %f390, %f390, %f309;
	sqrt.rn.f32 	%f126, %f310;
	setp.leu.f32 	%p55, %f126, 0f40400000;
	@%p55 bra 	$L__BB0_45;
	mov.f32 	%f311, 0f40400000;
	div.rn.f32 	%f312, %f311, %f126;
	mul.f32 	%f388, %f388, %f312;
	mul.f32 	%f389, %f389, %f312;
	mul.f32 	%f390, %f390, %f312;
$L__BB0_45:
	setp.lt.s32 	%p56, %r30, 5;
	mov.f32 	%f313, 0f3F800000;
	sub.f32 	%f314, %f313, %f345;
	selp.f32 	%f315, 0f00000000, %f8, %p56;
	max.f32 	%f316, %f388, 0fC0400000;
	min.f32 	%f317, %f316, 0f40400000;
	mul.f32 	%f318, %f161, %f317;
	fma.rn.f32 	%f400, %f314, %f315, %f318;
	selp.f32 	%f319, 0f00000000, %f9, %p56;
	max.f32 	%f320, %f389, 0fC0400000;
	min.f32 	%f321, %f320, 0f40400000;
	mul.f32 	%f322, %f161, %f321;
	fma.rn.f32 	%f401, %f314, %f319, %f322;
	selp.f32 	%f323, 0f00000000, %f10, %p56;
	max.f32 	%f324, %f390, 0fC0400000;
	min.f32 	%f325, %f324, 0f40400000;
	mul.f32 	%f326, %f161, %f325;
	fma.rn.f32 	%f402, %f314, %f323, %f326;
	mul.f32 	%f327, %f401, %f401;
	fma.rn.f32 	%f328, %f400, %f400, %f327;
	fma.rn.f32 	%f329, %f402, %f402, %f328;
	sqrt.rn.f32 	%f136, %f329;
	setp.leu.f32 	%p57, %f136, 0f3CA3D70A;
	@%p57 bra 	$L__BB0_47;
	mov.f32 	%f330, 0f3CA3D70A;
	div.rn.f32 	%f331, %f330, %f136;
	mul.f32 	%f400, %f400, %f331;
	mul.f32 	%f401, %f331, %f401;
	mul.f32 	%f402, %f331, %f402;
$L__BB0_47:
	ld.param.f32 	%f342, [compute_forces_kernel_param_9];
	fma.rn.f32 	%f403, %f161, %f400, %f5;
	fma.rn.f32 	%f404, %f161, %f401, %f6;
	fma.rn.f32 	%f405, %f161, %f402, %f7;
	setp.leu.f32 	%p58, %f342, 0f00000000;
	setp.lt.s32 	%p59, %r30, 11;
	or.pred  	%p60, %p58, %p59;
	@%p60 bra 	$L__BB0_50;
	ld.param.f32 	%f343, [compute_forces_kernel_param_9];
	fma.rn.f32 	%f332, %f343, 0fBE99999A, %f343;
	abs.f32 	%f333, %f403;
	setp.gt.f32 	%p61, %f333, %f332;
	mul.f32 	%f334, %f403, 0f3F6B851F;
	mul.f32 	%f335, %f400, 0f3F59999A;
	selp.f32 	%f400, %f335, %f400, %p61;
	selp.f32 	%f403, %f334, %f403, %p61;
	abs.f32 	%f336, %f404;
	setp.gt.f32 	%p62, %f336, %f332;
	mul.f32 	%f337, %f404, 0f3F6B851F;
	mul.f32 	%f338, %f401, 0f3F59999A;
	selp.f32 	%f401, %f338, %f401, %p62;
	selp.f32 	%f404, %f337, %f404, %p62;
	abs.f32 	%f339, %f405;
	setp.leu.f32 	%p63, %f339, %f332;
	@%p63 bra 	$L__BB0_50;
	mul.f32 	%f405, %f405, 0f3F6B851F;
	mul.f32 	%f402, %f402, 0f3F59999A;
$L__BB0_50:
	st.global.f32 	[%rd3], %f403;
	st.global.f32 	[%rd3+4], %f404;
	st.global.f32 	[%rd3+8], %f405;
	st.global.f32 	[%rd3+12], %f400;
	st.global.f32 	[%rd3+16], %f401;
	st.global.f32 	[%rd3+20], %f402;
$L__BB0_51:
	ret;
$L__BB0_52:
	mul.f32 	%f195, %f11, %f35;
	mul.f32 	%f196, %f195, %f43;
	mul.f32 	%f197, %f40, %f196;
	sub.f32 	%f388, %f388, %f197;
	mul.f32 	%f198, %f41, %f196;
	sub.f32 	%f389, %f389, %f198;
	mul.f32 	%f199, %f42, %f196;
	sub.f32 	%f390, %f390, %f199;
$L__BB0_53:
	add.s32 	%r47, %r47, 1;
	setp.eq.s32 	%p15, %r47, 0;
	add.s64 	%rd24, %rd24, 12;
	@%p15 bra 	$L__BB0_9;
	bra.uni 	$L__BB0_5;

}


// ===== COMPILED SASS (sm_100) =====

	.target	sm_100

	.elftype	@"ET_EXEC"


//--------------------- .note.nv.tkinfo           --------------------------
	.section	.note.nv.tkinfo,"",@"SHT_NOTE"
	.sectionflags	@"SHF_NOTE_NV_TKINFO"
	.tkinfo
        /*0018*/ 	.word	0x00000002
        /*0030*/ 	.string	""
        /*0030*/ 	.string	"ptxas"
        /*0030*/ 	.string	"Cuda compilation tools, release 13.0, V13.0.88"
        /*0030*/ 	.string	"Build cuda_13.0.r13.0/compiler.36424714_0"
        /*0030*/ 	.string	"-arch sm_100 -m 64 "



//--------------------- .note.nv.cuinfo           --------------------------
	.section	.note.nv.cuinfo,"",@"SHT_NOTE"
	.sectionflags	@"SHF_NOTE_NV_CUINFO"
        /*0018*/ 	.short	0x0002
        /*001a*/ 	.short	0x0064
        /*001c*/ 	.short	0x0082
	.zero		2


//--------------------- .nv.info                  --------------------------
	.section	.nv.info,"",@"SHT_CUDA_INFO"
	.align	4


	//----- nvinfo : EIATTR_REGCOUNT
	.align		4
        /*0000*/ 	.byte	0x04, 0x2f
        /*0002*/ 	.short	(.L_1 - .L_0)
	.align		4
.L_0:
        /*0004*/ 	.word	index@(compute_forces_kernel)
        /*0008*/ 	.word	0x00000027


	//----- nvinfo : EIATTR_FRAME_SIZE
	.align		4
.L_1:
        /*000c*/ 	.byte	0x04, 0x11
        /*000e*/ 	.short	(.L_3 - .L_2)
	.align		4
.L_2:
        /*0010*/ 	.word	index@($__internal_1_$__cuda_sm3x_div_rn_noftz_f32_slowpath)
        /*0014*/ 	.word	0x00000000


	//----- nvinfo : EIATTR_FRAME_SIZE
	.align		4
.L_3:
        /*0018*/ 	.byte	0x04, 0x11
        /*001a*/ 	.short	(.L_5 - .L_4)
	.align		4
.L_4:
        /*001c*/ 	.word	index@($__internal_0_$__cuda_sm20_sqrt_rn_f32_slowpath)
        /*0020*/ 	.word	0x00000000


	//----- nvinfo : EIATTR_FRAME_SIZE
	.align		4
.L_5:
        /*0024*/ 	.byte	0x04, 0x11
        /*0026*/ 	.short	(.L_7 - .L_6)
	.align		4
.L_6:
        /*0028*/ 	.word	index@(compute_forces_kernel)
        /*002c*/ 	.word	0x00000000


	//----- nvinfo : EIATTR_MIN_STACK_SIZE
	.align		4
.L_7:
        /*0030*/ 	.byte	0x04, 0x12
        /*0032*/ 	.short	(.L_9 - .L_8)
	.align		4
.L_8:
        /*0034*/ 	.word	index@(compute_forces_kernel)
        /*0038*/ 	.word	0x00000000
.L_9:


//--------------------- .nv.compat                --------------------------
	.section	.nv.compat,"",@"SHT_CUDA_COMPAT_INFO"
	.align	4
        /*0000*/ 	.byte	0x02, 0x09, 0x00, 0x00, 0x02, 0x02, 0x01, 0x00, 0x02, 0x05, 0x05, 0x00, 0x03, 0x07, 0x01, 0x01
        /*0010*/ 	.byte	0x02, 0x03, 0x00, 0x00, 0x02, 0x06, 0x01, 0x00, 0x04, 0x0b, 0x08, 0x00, 0x01, 0x00, 0x00, 0x00
        /*0020*/ 	.byte	0x00, 0x00, 0x00, 0x00


//--------------------- .nv.info.compute_forces_kernel --------------------------
	.section	.nv.info.compute_forces_kernel,"",@"SHT_CUDA_INFO"
	.sectionflags	@""
	.align	4


	//----- nvinfo : EIATTR_CUDA_API_VERSION
	.align		4
        /*0000*/ 	.byte	0x04, 0x37
        /*0002*/ 	.short	(.L_11 - .L_10)
.L_10:
        /*0004*/ 	.word	0x00000082


	//----- nvinfo : EIATTR_KPARAM_INFO
	.align		4
.L_11:
        /*0008*/ 	.byte	0x04, 0x17
        /*000a*/ 	.short	(.L_13 - .L_12)
.L_12:
        /*000c*/ 	.word	0x00000000
        /*0010*/ 	.short	0x000a
        /*0012*/ 	.short	0x0030
        /*0014*/ 	.byte	0x00, 0xf0, 0x11, 0x00


	//----- nvinfo : EIATTR_KPARAM_INFO
	.align		4
.L_13:
        /*0018*/ 	.byte	0x04, 0x17
        /*001a*/ 	.short	(.L_15 - .L_14)
.L_14:
        /*001c*/ 	.word	0x00000000
        /*0020*/ 	.short	0x0009
        /*0022*/ 	.short	0x002c
        /*0024*/ 	.byte	0x00, 0xf0, 0x11, 0x00


	//----- nvinfo : EIATTR_KPARAM_INFO
	.align		4
.L_15:
        /*0028*/ 	.byte	0x04, 0x17
        /*002a*/ 	.short	(.L_17 - .L_16)
.L_16:
        /*002c*/ 	.word	0x00000000
        /*0030*/ 	.short	0x0008
        /*0032*/ 	.short	0x0028
        /*0034*/ 	.byte	0x00, 0xf0, 0x11, 0x00


	//----- nvinfo : EIATTR_KPARAM_INFO
	.align		4
.L_17:
        /*0038*/ 	.byte	0x04, 0x17
        /*003a*/ 	.short	(.L_19 - .L_18)
.L_18:
        /*003c*/ 	.word	0x00000000
        /*0040*/ 	.short	0x0007
        /*0042*/ 	.short	0x0024
        /*0044*/ 	.byte	0x00, 0xf0, 0x11, 0x00


	//----- nvinfo : EIATTR_KPARAM_INFO
	.align		4
.L_19:
        /*0048*/ 	.byte	0x04, 0x17
        /*004a*/ 	.short	(.L_21 - .L_20)
.L_20:
        /*004c*/ 	.word	0x00000000
        /*0050*/ 	.short	0x0006
        /*0052*/ 	.short	0x0020
        /*0054*/ 	.byte	0x00, 0xf0, 0x11, 0x00


	//----- nvinfo : EIATTR_KPARAM_INFO
	.align		4
.L_21:
        /*0058*/ 	.byte	0x04, 0x17
        /*005a*/ 	.short	(.L_23 - .L_22)
.L_22:
        /*005c*/ 	.word	0x00000000
        /*0060*/ 	.short	0x0005
        /*0062*/ 	.short	0x001c
        /*0064*/ 	.byte	0x00, 0xf0, 0x11, 0x00


	//----- nvinfo : EIATTR_KPARAM_INFO
	.align		4
.L_23:
        /*0068*/ 	.byte	0x04, 0x17
        /*006a*/ 	.short	(.L_25 - .L_24)
.L_24:
        /*006c*/ 	.word	0x00000000
        /*0070*/ 	.short	0x0004
        /*0072*/ 	.short	0x0018
        /*0074*/ 	.byte	0x00, 0xf0, 0x11, 0x00


	//----- nvinfo : EIATTR_KPARAM_INFO
	.align		4
.L_25:
        /*0078*/ 	.byte	0x04, 0x17
        /*007a*/ 	.short	(.L_27 - .L_26)
.L_26:
        /*007c*/ 	.word	0x00000000
        /*0080*/ 	.short	0x0003
        /*0082*/ 	.short	0x0014
        /*0084*/ 	.byte	0x00, 0xf0, 0x11, 0x00


	//----- nvinfo : EIATTR_KPARAM_INFO
	.align		4
.L_27:
        /*0088*/ 	.byte	0x04, 0x17
        /*008a*/ 	.short	(.L_29 - .L_28)
.L_28:
        /*008c*/ 	.word	0x00000000
        /*0090*/ 	.short	0x0002
        /*0092*/ 	.short	0x0010
        /*0094*/ 	.byte	0x00, 0xf0, 0x11, 0x00


	//----- nvinfo : EIATTR_KPARAM_INFO
	.align		4
.L_29:
        /*0098*/ 	.byte	0x04, 0x17
        /*009a*/ 	.short	(.L_31 - .L_30)
.L_30:
        /*009c*/ 	.word	0x00000000
        /*00a0*/ 	.short	0x0001
        /*00a2*/ 	.short	0x0008
        /*00a4*/ 	.byte	0x00, 0xf5, 0x21, 0x00


	//----- nvinfo : EIATTR_KPARAM_INFO
	.align		4
.L_31:
        /*00a8*/ 	.byte	0x04, 0x17
        /*00aa*/ 	.short	(.L_33 - .L_32)
.L_32:
        /*00ac*/ 	.word	0x00000000
        /*00b0*/ 	.short	0x0000
        /*00b2*/ 	.short	0x0000
        /*00b4*/ 	.byte	0x00, 0xf5, 0x21, 0x00


	//----- nvinfo : EIATTR_SPARSE_MMA_MASK
	.align		4
.L_33:
        /*00b8*/ 	.byte	0x03, 0x50
        /*00ba*/ 	.short	0x0000


	//----- nvinfo : EIATTR_MAXREG_COUNT
	.align		4
        /*00bc*/ 	.byte	0x03, 0x1b
        /*00be*/ 	.short	0x00ff


	//----- nvinfo : EIATTR_MERCURY_ISA_VERSION
	.align		4
        /*00c0*/ 	.byte	0x03, 0x5f
        /*00c2*/ 	.short	0x0101


	//----- nvinfo : EIATTR_VRC_CTA_INIT_COUNT
	.align		4
        /*00c4*/ 	.byte	0x02, 0x4a
	.zero		1
	.zero		1


	//----- nvinfo : EIATTR_EXIT_INSTR_OFFSETS
	.align		4
        /*00c8*/ 	.byte	0x04, 0x1c
        /*00ca*/ 	.short	(.L_35 - .L_34)


	//   ....[0]....
.L_34:
        /*00cc*/ 	.word	0x00000080


	//   ....[1]....
        /*00d0*/ 	.word	0x00003d80


	//----- nvinfo : EIATTR_CRS_STACK_SIZE
	.align		4
.L_35:
        /*00d4*/ 	.byte	0x04, 0x1e
        /*00d6*/ 	.short	(.L_37 - .L_36)
.L_36:
        /*00d8*/ 	.word	0x00000000


	//----- nvinfo : EIATTR_CBANK_PARAM_SIZE
	.align		4
.L_37:
        /*00dc*/ 	.byte	0x03, 0x19
        /*00de*/ 	.short	0x0034


	//----- nvinfo : EIATTR_PARAM_CBANK
	.align		4
        /*00e0*/ 	.byte	0x04, 0x0a
        /*00e2*/ 	.short	(.L_39 - .L_38)
	.align		4
.L_38:
        /*00e4*/ 	.word	index@(.nv.constant0.compute_forces_kernel)
        /*00e8*/ 	.short	0x0380
        /*00ea*/ 	.short	0x0034


	//----- nvinfo : EIATTR_SW_WAR
	.align		4
.L_39:
        /*00ec*/ 	.byte	0x04, 0x36
        /*00ee*/ 	.short	(.L_41 - .L_40)
.L_40:
        /*00f0*/ 	.word	0x00000008
.L_41:


//--------------------- .nv.callgraph             --------------------------
	.section	.nv.callgraph,"",@"SHT_CUDA_CALLGRAPH"
	.align	4
	.sectionentsize	8
	.align		4
        /*0000*/ 	.word	0x00000000
	.align		4
        /*0004*/ 	.word	0xffffffff
	.align		4
        /*0008*/ 	.word	0x00000000
	.align		4
        /*000c*/ 	.word	0xfffffffe
	.align		4
        /*0010*/ 	.word	0x00000000
	.align		4
        /*0014*/ 	.word	0xfffffffd
	.align		4
        /*0018*/ 	.word	0x00000000
	.align		4
        /*001c*/ 	.word	0xfffffffc


//--------------------- .text.compute_forces_kernel --------------------------
	.section	.text.compute_forces_kernel,"ax",@progbits
	.align	128
        .global         compute_forces_kernel
        .type           compute_forces_kernel,@function
        .size           compute_forces_kernel,(.L_x_140 - compute_forces_kernel)
        .other          compute_forces_kernel,@"STO_CUDA_ENTRY STV_DEFAULT"
compute_forces_kernel:
.text.compute_forces_kernel:
[----:B------:R-:W-:Y:S01]  /*0000*/  LDC R1, c[0x0][0x37c] ;  /* 0x0000df00ff017b82 */ /* 0x000fe20000000800 */
[----:B------:R-:W0:Y:S07]  /*0010*/  S2R R25, SR_TID.X ;  /* 0x0000000000197919 */ /* 0x000e2e0000002100 */
[----:B------:R-:W1:Y:S01]  /*0020*/  S2UR UR5, SR_CTAID.X ;  /* 0x00000000000579c3 */ /* 0x000e620000002500 */
[----:B------:R-:W1:Y:S01]  /*0030*/  LDCU UR4, c[0x0][0x360] ;  /* 0x00006c00ff0477ac */ /* 0x000e620008000800 */
[----:B------:R-:W2:Y:S01]  /*0040*/  LDCU UR6, c[0x0][0x390] ;  /* 0x00007200ff0677ac */ /* 0x000ea20008000800 */
[----:B-1----:R-:W-:-:S06]  /*0050*/  UIMAD UR5, UR5, UR4, URZ ;  /* 0x00000004050572a4 */ /* 0x002fcc000f8e02ff */
[----:B0-----:R-:W-:-:S04]  /*0060*/  IADD3 R24, PT, PT, R25, UR5, RZ ;  /* 0x0000000519187c10 */ /* 0x001fc8000fffe0ff */
[----:B--2---:R-:W-:-:S13]  /*0070*/  ISETP.GE.AND P0, PT, R24, UR6, PT ;  /* 0x0000000618007c0c */ /* 0x004fda000bf06270 */
[----:B------:R-:W-:Y:S05]  /*0080*/  @P0 EXIT ;  /* 0x000000000000094d */ /* 0x000fea0003800000 */
[----:B------:R-:W0:Y:S01]  /*0090*/  LDCU UR4, c[0x0][0x3b0] ;  /* 0x00007600ff0477ac */ /* 0x000e220008000800 */
[----:B------:R-:W-:Y:S01]  /*00a0*/  HFMA2 R23, -RZ, RZ, 1.875, 0 ;  /* 0x3f800000ff177431 */ /* 0x000fe200000001ff */
[----:B------:R-:W1:Y:S01]  /*00b0*/  LDCU UR6, c[0x0][0x39c] ;  /* 0x00007380ff0677ac */ /* 0x000e620008000800 */
[----:B------:R-:W2:Y:S01]  /*00c0*/  LDCU.64 UR10, c[0x0][0x358] ;  /* 0x00006b00ff0a77ac */ /* 0x000ea20008000a00 */
[----:B0-----:R-:W-:Y:S01]  /*00d0*/  UISETP.GT.AND UP0, UPT, UR4, 0x63, UPT ;  /* 0x000000630400788c */ /* 0x001fe2000bf04270 */
[----:B-1----:R-:W-:-:S08]  /*00e0*/  MOV R22, UR6 ;  /* 0x0000000600167c02 */ /* 0x002fd00008000f00 */
[----:B--2---:R-:W-:Y:S05]  /*00f0*/  BRA.U UP0, `(.L_x_0) ;  /* 0x0000000100507547 */ /* 0x004fea000b800000 */
[----:B------:R-:W-:Y:S02]  /*0100*/  MOV R0, 0x3f800000 ;  /* 0x3f80000000007802 */ /* 0x000fe40000000f00 */
[----:B------:R-:W-:Y:S02]  /*0110*/  MOV R3, 0x3c23d70a ;  /* 0x3c23d70a00037802 */ /* 0x000fe40000000f00 */
[----:B------:R-:W-:-:S03]  /*0120*/  I2FP.F32.S32 R2, UR4 ;  /* 0x0000000400027c45 */ /* 0x000fc60008201400 */
[----:B------:R-:W-:Y:S01]  /*0130*/  FFMA R0, R3, -100, R0 ;  /* 0xc2c8000003007823 */ /* 0x000fe20000000000 */
[----:B------:R-:W0:Y:S03]  /*0140*/  FCHK P0, R2, 100 ;  /* 0x42c8000002007902 */ /* 0x000e260000000000 */
[----:B------:R-:W-:-:S04]  /*0150*/  FFMA R3, R0, R3, 0.0099999997764825820923 ;  /* 0x3c23d70a00037423 */ /* 0x000fc80000000003 */
[----:B------:R-:W-:-:S04]  /*0160*/  FFMA R0, R2, R3, RZ ;  /* 0x0000000302007223 */ /* 0x000fc800000000ff */
[----:B------:R-:W-:-:S04]  /*0170*/  FFMA R4, R0, -100, R2 ;  /* 0xc2c8000000047823 */ /* 0x000fc80000000002 */
[----:B------:R-:W-:Y:S01]  /*0180*/  FFMA R0, R3, R4, R0 ;  /* 0x0000000403007223 */ /* 0x000fe20000000000 */
[----:B0-----:R-:W-:Y:S06]  /*0190*/  @!P0 BRA `(.L_x_1) ;  /* 0x0000000000108947 */ /* 0x001fec0003800000 */
[----:B------:R-:W-:Y:S02]  /*01a0*/  MOV R36, 0x42c80000 ;  /* 0x42c8000000247802 */ /* 0x000fe40000000f00 */
[----:B------:R-:W-:-:S07]  /*01b0*/  MOV R26, 0x1d0 ;  /* 0x000001d0001a7802 */ /* 0x000fce0000000f00 */
[----:B------:R-:W-:Y:S05]  /*01c0*/  CALL.REL.NOINC `($__internal_1_$__cuda_sm3x_div_rn_noftz_f32_slowpath) ;  /* 0x0000003c004c7944 */ /* 0x000fea0003c00000 */
[----:B------:R-:W-:-:S07]  /*01d0*/  MOV R0, R2 ;  /* 0x0000000200007202 */ /* 0x000fce0000000f00 */
.L_x_1:
[----:B------:R-:W0:Y:S01]  /*01e0*/  LDCU UR4, c[0x0][0x39c] ;  /* 0x00007380ff0477ac */ /* 0x000e220008000800 */
[----:B------:R-:W-:Y:S01]  /*01f0*/  HFMA2 R3, -RZ, RZ, 1.69921875, -19.203125 ;  /* 0x3ecccccdff037431 */ /* 0x000fe200000001ff */
[----:B------:R-:W-:-:S05]  /*0200*/  MOV R23, 0x3c23d70a ;  /* 0x3c23d70a00177802 */ /* 0x000fca0000000f00 */
[C---:B------:R-:W-:Y:S01]  /*0210*/  FFMA R23, R0.reuse, 0.99000000953674316406, R23 ;  /* 0x3f7d70a400177823 */ /* 0x040fe20000000017 */
[----:B------:R-:W-:-:S05]  /*0220*/  FFMA R22, R0, -R3, 0.89999997615814208984 ;  /* 0x3f66666600167423 */ /* 0x000fca0000000803 */
[----:B0-----:R-:W-:-:S07]  /*0230*/  FMNMX R22, R22, UR4, !PT ;  /* 0x0000000416167c09 */ /* 0x001fce000f800000 */
.L_x_0:
[----:B------:R-:W0:Y:S01]  /*0240*/  LDC.64 R16, c[0x0][0x380] ;  /* 0x0000e000ff107b82 */ /* 0x000e220000000a00 */
[----:B------:R-:W1:Y:S01]  /*0250*/  LDCU UR4, c[0x0][0x394] ;  /* 0x00007280ff0477ac */ /* 0x000e620008000800 */
[----:B0-----:R-:W-:-:S05]  /*0260*/  IMAD.WIDE R16, R24, 0x1c, R16 ;  /* 0x0000001c18107825 */ /* 0x001fca00078e0210 */
[----:B------:R-:W2:Y:S04]  /*0270*/  LDG.E.U8 R0, desc[UR10][R16.64+0x18] ;  /* 0x0000180a10007981 */ /* 0x000ea8000c1e1100 */
[----:B------:R0:W5:Y:S04]  /*0280*/  LDG.E R21, desc[UR10][R16.64] ;  /* 0x0000000a10157981 */ /* 0x000168000c1e1900 */
[----:B------:R0:W5:Y:S04]  /*0290*/  LDG.E R20, desc[UR10][R16.64+0x4] ;  /* 0x0000040a10147981 */ /* 0x000168000c1e1900 */
[----:B------:R0:W5:Y:S04]  /*02a0*/  LDG.E R15, desc[UR10][R16.64+0x8] ;  /* 0x0000080a100f7981 */ /* 0x000168000c1e1900 */
[----:B------:R0:W5:Y:S04]  /*02b0*/  LDG.E R14, desc[UR10][R16.64+0xc] ;  /* 0x00000c0a100e7981 */ /* 0x000168000c1e1900 */
[----:B------:R0:W5:Y:S04]  /*02c0*/  LDG.E R13, desc[UR10][R16.64+0x10] ;  /* 0x0000100a100d7981 */ /* 0x000168000c1e1900 */
[----:B------:R0:W5:Y:S01]  /*02d0*/  LDG.E R12, desc[UR10][R16.64+0x14] ;  /* 0x0000140a100c7981 */ /* 0x000162000c1e1900 */
[----:B-1----:R-:W-:Y:S01]  /*02e0*/  UISETP.GE.AND UP0, UPT, UR4, 0x1, UPT ;  /* 0x000000010400788c */ /* 0x002fe2000bf06270 */
[----:B------:R-:W-:-:S02]  /*02f0*/  CS2R R10, SRZ ;  /* 0x00000000000a7805 */ /* 0x000fc4000001ff00 */
[----:B------:R-:W-:Y:S01]  /*0300*/  MOV R9, RZ ;  /* 0x000000ff00097202 */ /* 0x000fe20000000f00 */
[----:B--2---:R-:W1:Y:S01]  /*0310*/  I2F.U16 R2, R0 ;  /* 0x0000000000027306 */ /* 0x004e620000101000 */
[----:B------:R-:W-:Y:S01]  /*0320*/  ISETP.NE.AND P0, PT, R0, RZ, PT ;  /* 0x000000ff0000720c */ /* 0x000fe20003f05270 */
[----:B-1----:R-:W-:-:S04]  /*0330*/  FADD R2, R2, 1 ;  /* 0x3f80000002027421 */ /* 0x002fc80000000000 */
[----:B------:R-:W-:-:S05]  /*0340*/  FMUL R2, R2, 0.00390625 ;  /* 0x3b80000002027820 */ /* 0x000fca0000400000 */
[----:B------:R-:W-:Y:S01]  /*0350*/  FSEL R8, R2, 0.5, P0 ;  /* 0x3f00000002087808 */ /* 0x000fe20000000000 */
[----:B0-----:R-:W-:Y:S06]  /*0360*/  BRA.U !UP0, `(.L_x_2) ;  /* 0x0000000908687547 */ /* 0x001fec000b800000 */
[----:B------:R-:W0:Y:S01]  /*0370*/  LDCU.64 UR6, c[0x0][0x388] ;  /* 0x00007100ff0677ac */ /* 0x000e220008000a00 */
[----:B------:R-:W-:Y:S01]  /*0380*/  HFMA2 R9, -RZ, RZ, 0, 0 ;  /* 0x00000000ff097431 */ /* 0x000fe200000001ff */
[----:B------:R-:W-:Y:S01]  /*0390*/  CS2R R10, SRZ ;  /* 0x00000000000a7805 */ /* 0x000fe2000001ff00 */
[----:B------:R-:W1:Y:S01]  /*03a0*/  LDCU UR8, c[0x0][0x398] ;  /* 0x00007300ff0877ac */ /* 0x000e620008000800 */
[----:B------:R-:W2:Y:S01]  /*03b0*/  LDCU UR13, c[0x0][0x390] ;  /* 0x00007200ff0d77ac */ /* 0x000ea20008000800 */
[----:B------:R-:W3:Y:S01]  /*03c0*/  LDCU UR9, c[0x0][0x3a8] ;  /* 0x00007500ff0977ac */ /* 0x000ee20008000800 */
[----:B------:R-:W4:Y:S01]  /*03d0*/  LDCU UR12, c[0x0][0x3a0] ;  /* 0x00007400ff0c77ac */ /* 0x000f220008000800 */
[----:B0-----:R-:W-:Y:S01]  /*03e0*/  UIADD3 UR6, UP1, UPT, UR6, 0x8, URZ ;  /* 0x0000000806067890 */ /* 0x001fe2000ff3e0ff */
[----:B-1----:R-:W-:Y:S01]  /*03f0*/  FMUL R6, R23, -UR8 ;  /* 0x8000000817067c20 */ /* 0x002fe20008400000 */
[----:B------:R-:W-:Y:S02]  /*0400*/  UIADD3 UR4, UPT, UPT, -UR4, URZ, URZ ;  /* 0x000000ff04047290 */ /* 0x000fe4000fffe1ff */
[----:B------:R-:W-:-:S02]  /*0410*/  UIADD3.X UR7, UPT, UPT, URZ, UR7, URZ, UP1, !UPT ;  /* 0x00000007ff077290 */ /* 0x000fc40008ffe4ff */
[----:B------:R-:W-:-:S04]  /*0420*/  MOV R34, UR6 ;  /* 0x0000000600227c02 */ /* 0x000fc80008000f00 */
[----:B--234-:R-:W-:-:S07]  /*0430*/  MOV R35, UR7 ;  /* 0x0000000700237c02 */ /* 0x01cfce0008000f00 */
.L_x_17:
[----:B------:R-:W2:Y:S04]  /*0440*/  LDG.E R3, desc[UR10][R34.64+-0x8] ;  /* 0xfffff80a22037981 */ /* 0x000ea8000c1e1900 */
[----:B------:R-:W3:Y:S01]  /*0450*/  LDG.E R19, desc[UR10][R34.64+-0x4] ;  /* 0xfffffc0a22137981 */ /* 0x000ee2000c1e1900 */
[----:B------:R-:W-:Y:S01]  /*0460*/  UIADD3 UR4, UPT, UPT, UR4, 0x1, URZ ;  /* 0x0000000104047890 */ /* 0x000fe2000fffe0ff */
[----:B------:R-:W-:Y:S03]  /*0470*/  BSSY.RECONVERGENT B2, `(.L_x_3) ;  /* 0x0000086000027945 */ /* 0x000fe60003800200 */
[----:B------:R-:W-:Y:S01]  /*0480*/  UISETP.NE.AND UP1, UPT, UR4, URZ, UPT ;  /* 0x000000ff0400728c */ /* 0x000fe2000bf25270 */
[----:B--2---:R-:W-:-:S02]  /*0490*/  ISETP.NE.AND P0, PT, R3, R24, PT ;  /* 0x000000180300720c */ /* 0x004fc40003f05270 */
[----:B---3--:R-:W-:-:S11]  /*04a0*/  ISETP.NE.AND P1, PT, R19, R24, PT ;  /* 0x000000181300720c */ /* 0x008fd60003f25270 */
[----:B------:R-:W-:-:S04]  /*04b0*/  @P0 SEL R19, R3, 0xffffffff, !P1 ;  /* 0xffffffff03130807 */ /* 0x000fc80004800000 */
[----:B------:R-:W-:-:S04]  /*04c0*/  ISETP.GE.AND P0, PT, R19, UR13, PT ;  /* 0x0000000d13007c0c */ /* 0x000fc8000bf06270 */
[----:B------:R-:W-:-:S13]  /*04d0*/  ISETP.EQ.OR P0, PT, R19, -0x1, P0 ;  /* 0xffffffff1300780c */ /* 0x000fda0000702670 */
[----:B------:R-:W-:Y:S05]  /*04e0*/  @P0 BRA `(.L_x_4) ;  /* 0x0000000400f80947 */ /* 0x000fea0003800000 */
[----:B------:R-:W0:Y:S01]  /*04f0*/  LDC.64 R2, c[0x0][0x380] ;  /* 0x0000e000ff027b82 */ /* 0x000e220000000a00 */
[----:B------:R1:W5:Y:S01]  /*0500*/  LDG.E R5, desc[UR10][R34.64] ;  /* 0x0000000a22057981 */ /* 0x000362000c1e1900 */
[----:B0-----:R-:W-:-:S05]  /*0510*/  IMAD.WIDE R18, R19, 0x1c, R2 ;  /* 0x0000001c13127825 */ /* 0x001fca00078e0202 */
[----:B------:R-:W2:Y:S04]  /*0520*/  LDG.E R3, desc[UR10][R18.64+0x4] ;  /* 0x0000040a12037981 */ /* 0x000ea8000c1e1900 */
[----:B------:R-:W3:Y:S04]  /*0530*/  LDG.E R0, desc[UR10][R18.64] ;  /* 0x0000000a12007981 */ /* 0x000ee8000c1e1900 */
[----:B------:R-:W4:Y:S04]  /*0540*/  LDG.E R26, desc[UR10][R18.64+0x8] ;  /* 0x0000080a121a7981 */ /* 0x000f28000c1e1900 */
[----:B------:R-:W4:Y:S01]  /*0550*/  LDG.E.U8 R2, desc[UR10][R18.64+0x18] ;  /* 0x0000180a12027981 */ /* 0x000f22000c1e1100 */
[----:B------:R-:W-:Y:S01]  /*0560*/  BSSY.RECONVERGENT B0, `(.L_x_5) ;  /* 0x0000019000007945 */ /* 0x000fe20003800200 */
[----:B--2--5:R-:W-:Y:S01]  /*0570*/  FADD R3, -R20, R3 ;  /* 0x0000000314037221 */ /* 0x024fe20000000100 */
[----:B---3--:R-:W-:-:S03]  /*0580*/  FADD R7, -R21, R0 ;  /* 0x0000000015077221 */ /* 0x008fc60000000100 */
[----:B------:R-:W-:Y:S01]  /*0590*/  FMUL R28, R3, R3 ;  /* 0x00000003031c7220 */ /* 0x000fe20000400000 */
[----:B----4-:R-:W-:-:S03]  /*05a0*/  FADD R0, -R15, R26 ;  /* 0x0000001a0f007221 */ /* 0x010fc60000000100 */
[----:B------:R-:W-:Y:S01]  /*05b0*/  FFMA R27, R7, R7, R28 ;  /* 0x00000007071b7223 */ /* 0x000fe2000000001c */
[----:B------:R-:W0:Y:S03]  /*05c0*/  I2F.U16 R4, R2 ;  /* 0x0000000200047306 */ /* 0x000e260000101000 */
[----:B------:R-:W-:-:S05]  /*05d0*/  FFMA R28, R0, R0, R27 ;  /* 0x00000000001c7223 */ /* 0x000fca000000001b */
[----:B------:R-:W-:-:S04]  /*05e0*/  IADD3 R26, PT, PT, R28, -0xd000000, RZ ;  /* 0xf30000001c1a7810 */ /* 0x000fc80007ffe0ff */
[----:B------:R-:W-:Y:S01]  /*05f0*/  ISETP.GT.U32.AND P1, PT, R26, 0x727fffff, PT ;  /* 0x727fffff1a00780c */ /* 0x000fe20003f24070 */
[----:B------:R1:W2:Y:S01]  /*0600*/  MUFU.RSQ R27, R28 ;  /* 0x0000001c001b7308 */ /* 0x0002a20000001400 */
[----:B0-----:R-:W-:Y:S01]  /*0610*/  FADD R4, R4, 1 ;  /* 0x3f80000004047421 */ /* 0x001fe20000000000 */
[----:B------:R-:W-:-:S03]  /*0620*/  ISETP.NE.AND P0, PT, R2, RZ, PT ;  /* 0x000000ff0200720c */ /* 0x000fc60003f05270 */
[----:B------:R-:W-:-:S05]  /*0630*/  FMUL R4, R4, 0.00390625 ;  /* 0x3b80000004047820 */ /* 0x000fca0000400000 */
[----:B------:R-:W-:Y:S02]  /*0640*/  FSEL R4, R4, 0.5, P0 ;  /* 0x3f00000004047808 */ /* 0x000fe40000000000 */
[----:B-1----:R-:W-:Y:S05]  /*0650*/  @!P1 BRA `(.L_x_6) ;  /* 0x0000000000149947 */ /* 0x002fea0003800000 */
[----:B------:R-:W-:Y:S02]  /*0660*/  MOV R26, R28 ;  /* 0x0000001c001a7202 */ /* 0x000fe40000000f00 */
[----:B------:R-:W-:-:S07]  /*0670*/  MOV R2, 0x690 ;  /* 0x0000069000027802 */ /* 0x000fce0000000f00 */
[----:B--2---:R-:W-:Y:S05]  /*0680*/  CALL.REL.NOINC `($__internal_0_$__cuda_sm20_sqrt_rn_f32_slowpath) ;  /* 0x0000003400c07944 */ /* 0x004fea0003c00000 */
[----:B------:R-:W-:Y:S01]  /*0690*/  MOV R19, R36 ;  /* 0x0000002400137202 */ /* 0x000fe20000000f00 */
[----:B------:R-:W-:Y:S06]  /*06a0*/  BRA `(.L_x_7) ;  /* 0x0000000000107947 */ /* 0x000fec0003800000 */
.L_x_6:
[----:B--2---:R-:W-:Y:S01]  /*06b0*/  FMUL.FTZ R19, R28, R27 ;  /* 0x0000001b1c137220 */ /* 0x004fe20000410000 */
[----:B------:R-:W-:-:S03]  /*06c0*/  FMUL.FTZ R18, R27, 0.5 ;  /* 0x3f0000001b127820 */ /* 0x000fc60000410000 */
[----:B------:R-:W-:-:S04]  /*06d0*/  FFMA R2, -R19, R19, R28 ;  /* 0x0000001313027223 */ /* 0x000fc8000000011c */
[----:B------:R-:W-:-:S07]  /*06e0*/  FFMA R19, R2, R18, R19 ;  /* 0x0000001202137223 */ /* 0x000fce0000000013 */
.L_x_7:
[----:B------:R-:W-:Y:S05]  /*06f0*/  BSYNC.RECONVERGENT B0 ;  /* 0x0000000000007941 */ /* 0x000fea0003800200 */
.L_x_5:
[----:B------:R-:W-:-:S13]  /*0700*/  FSETP.GT.AND P0, PT, R19, 0.15000000596046447754, PT ;  /* 0x3e19999a1300780b */ /* 0x000fda0003f04000 */
[----:B------:R-:W-:Y:S05]  /*0710*/  @!P0 BRA `(.L_x_4) ;  /* 0x00000004006c8947 */ /* 0x000fea0003800000 */
[----:B------:R-:W0:Y:S01]  /*0720*/  MUFU.RCP R2, R19 ;  /* 0x0000001300027308 */ /* 0x000e220000001000 */
[----:B------:R-:W-:Y:S07]  /*0730*/  BSSY.RECONVERGENT B3, `(.L_x_8) ;  /* 0x000000d000037945 */ /* 0x000fee0003800200 */
[----:B------:R-:W1:Y:S01]  /*0740*/  FCHK P0, R7, R19 ;  /* 0x0000001307007302 */ /* 0x000e620000000000 */
[----:B0-----:R-:W-:-:S04]  /*0750*/  FFMA R27, R2, -R19, 1 ;  /* 0x3f800000021b7423 */ /* 0x001fc80000000813 */
[----:B------:R-:W-:-:S04]  /*0760*/  FFMA R2, R2, R27, R2 ;  /* 0x0000001b02027223 */ /* 0x000fc80000000002 */
[----:B------:R-:W-:-:S04]  /*0770*/  FFMA R18, R7, R2, RZ ;  /* 0x0000000207127223 */ /* 0x000fc800000000ff */
[----:B------:R-:W-:-:S04]  /*0780*/  FFMA R27, R18, -R19, R7 ;  /* 0x80000013121b7223 */ /* 0x000fc80000000007 */
[----:B------:R-:W-:Y:S01]  /*0790*/  FFMA R18, R2, R27, R18 ;  /* 0x0000001b02127223 */ /* 0x000fe20000000012 */
[----:B-1----:R-:W-:Y:S06]  /*07a0*/  @!P0 BRA `(.L_x_9) ;  /* 0x0000000000148947 */ /* 0x002fec0003800000 */
[----:B------:R-:W-:Y:S02]  /*07b0*/  MOV R2, R7 ;  /* 0x0000000700027202 */ /* 0x000fe40000000f00 */
[----:B------:R-:W-:Y:S02]  /*07c0*/  MOV R36, R19 ;  /* 0x0000001300247202 */ /* 0x000fe40000000f00 */
[----:B------:R-:W-:-:S07]  /*07d0*/  MOV R26, 0x7f0 ;  /* 0x000007f0001a7802 */ /* 0x000fce0000000f00 */
[----:B------:R-:W-:Y:S05]  /*07e0*/  CALL.REL.NOINC `($__internal_1_$__cuda_sm3x_div_rn_noftz_f32_slowpath) ;  /* 0x0000003400c47944 */ /* 0x000fea0003c00000 */
[----:B------:R-:W-:-:S07]  /*07f0*/  MOV R18, R2 ;  /* 0x0000000200127202 */ /* 0x000fce0000000f00 */
.L_x_9:
[----:B------:R-:W-:Y:S05]  /*0800*/  BSYNC.RECONVERGENT B3 ;  /* 0x0000000000037941 */ /* 0x000fea0003800200 */
.L_x_8:
        /* <DEDUP_REMOVED lines=14> */
.L_x_11:
[----:B------:R-:W-:Y:S05]  /*08f0*/  BSYNC.RECONVERGENT B3 ;  /* 0x0000000000037941 */ /* 0x000fea0003800200 */
.L_x_10:
        /* <DEDUP_REMOVED lines=14> */
.L_x_13:
[----:B------:R-:W-:Y:S05]  /*09e0*/  BSYNC.RECONVERGENT B3 ;  /* 0x0000000000037941 */ /* 0x000fea0003800200 */
.L_x_12:
[----:B------:R-:W-:Y:S01]  /*09f0*/  HFMA2 R0, -RZ, RZ, 1.875, 0 ;  /* 0x3f800000ff007431 */ /* 0x000fe200000001ff */
[----:B------:R-:W-:Y:S01]  /*0a00*/  FSETP.GEU.AND P2, PT, R19, UR9, PT ;  /* 0x0000000913007c0b */ /* 0x000fe2000bf4e000 */
[----:B------:R-:W-:Y:S01]  /*0a10*/  FMUL R26, R6, R5 ;  /* 0x00000005061a7220 */ /* 0x000fe20000400000 */
[C---:B------:R-:W-:Y:S02]  /*0a20*/  FSETP.GT.AND P1, PT, R5.reuse, 0.5, PT ;  /* 0x3f0000000500780b */ /* 0x040fe40003f24000 */
[----:B------:R-:W-:-:S04]  /*0a30*/  FFMA R2, R5, -0.5, R0 ;  /* 0xbf00000005027823 */ /* 0x000fc80000000000 */
[----:B------:R-:W-:-:S04]  /*0a40*/  FMUL R2, R2, 1.5 ;  /* 0x3fc0000002027820 */ /* 0x000fc80000400000 */
[C---:B------:R-:W-:Y:S01]  /*0a50*/  FADD R28, R2.reuse, R2 ;  /* 0x00000002021c7221 */ /* 0x040fe20000000000 */
[----:B------:R-:W-:-:S03]  /*0a60*/  FADD R27, -R2, R19 ;  /* 0x00000013021b7221 */ /* 0x000fc60000000100 */
[----:B------:R-:W-:Y:S01]  /*0a70*/  FADD R2, -R28, R19 ;  /* 0x000000131c027221 */ /* 0x000fe20000000100 */
[----:B------:R-:W-:Y:S01]  /*0a80*/  FMUL R26, R26, R27 ;  /* 0x0000001b1a1a7220 */ /* 0x000fe20000400000 */
[----:B------:R-:W-:Y:S02]  /*0a90*/  FSETP.GT.AND P0, PT, R19, R28, PT ;  /* 0x0000001c1300720b */ /* 0x000fe40003f04000 */
[----:B------:R-:W-:-:S04]  /*0aa0*/  FFMA R27, R5, R2, 1 ;  /* 0x3f800000051b7423 */ /* 0x000fc80000000002 */
[----:B------:R-:W-:-:S05]  /*0ab0*/  FMUL R27, R26, R27 ;  /* 0x0000001b1a1b7220 */ /* 0x000fca0000400000 */
[----:B------:R-:W-:Y:S01]  /*0ac0*/  @P1 FSEL R26, R27, R26, P0 ;  /* 0x0000001a1b1a1208 */ /* 0x000fe20000000000 */
[----:B------:R-:W-:Y:S06]  /*0ad0*/  @P2 BRA `(.L_x_14) ;  /* 0x0000000000682947 */ /* 0x000fec0003800000 */
[----:B------:R-:W-:Y:S01]  /*0ae0*/  FMUL R19, R19, R19 ;  /* 0x0000001313137220 */ /* 0x000fe20000400000 */
[----:B------:R-:W-:Y:S01]  /*0af0*/  FFMA R5, R5, -0.69999998807907104492, R0 ;  /* 0xbf33333305057823 */ /* 0x000fe20000000000 */
[----:B------:R-:W-:Y:S03]  /*0b00*/  BSSY.RECONVERGENT B3, `(.L_x_15) ;  /* 0x0000011000037945 */ /* 0x000fe60003800200 */
[----:B------:R-:W-:Y:S01]  /*0b10*/  FMNMX R27, R19, 0.15000000596046447754, !PT ;  /* 0x3e19999a131b7809 */ /* 0x000fe20007800000 */
[----:B------:R-:W-:-:S03]  /*0b20*/  FMUL R19, R8, UR12 ;  /* 0x0000000c08137c20 */ /* 0x000fc60008400000 */
[----:B------:R-:W0:Y:S01]  /*0b30*/  MUFU.RCP R2, R27 ;  /* 0x0000001b00027308 */ /* 0x000e220000001000 */
[----:B------:R-:W-:-:S04]  /*0b40*/  FMUL R0, R4, R19 ;  /* 0x0000001304007220 */ /* 0x000fc80000400000 */
[----:B------:R-:W-:-:S04]  /*0b50*/  FMUL R0, R0, R5 ;  /* 0x0000000500007220 */ /* 0x000fc80000400000 */
[----:B------:R-:W1:Y:S01]  /*0b60*/  FCHK P0, R0, R27 ;  /* 0x0000001b00007302 */ /* 0x000e620000000000 */
[----:B0-----:R-:W-:-:S04]  /*0b70*/  FFMA R19, -R27, R2, 1 ;  /* 0x3f8000001b137423 */ /* 0x001fc80000000102 */
[----:B------:R-:W-:-:S04]  /*0b80*/  FFMA R19, R2, R19, R2 ;  /* 0x0000001302137223 */ /* 0x000fc80000000002 */
[----:B------:R-:W-:-:S04]  /*0b90*/  FFMA R2, R0, R19, RZ ;  /* 0x0000001300027223 */ /* 0x000fc800000000ff */
[----:B------:R-:W-:-:S04]  /*0ba0*/  FFMA R4, -R27, R2, R0 ;  /* 0x000000021b047223 */ /* 0x000fc80000000100 */
[----:B------:R-:W-:Y:S01]  /*0bb0*/  FFMA R2, R19, R4, R2 ;  /* 0x0000000413027223 */ /* 0x000fe20000000002 */
[----:B-1----:R-:W-:Y:S06]  /*0bc0*/  @!P0 BRA `(.L_x_16) ;  /* 0x0000000000108947 */ /* 0x002fec0003800000 */
[----:B------:R-:W-:Y:S02]  /*0bd0*/  MOV R36, R27 ;  /* 0x0000001b00247202 */ /* 0x000fe40000000f00 */
[----:B------:R-:W-:Y:S02]  /*0be0*/  MOV R2, R0 ;  /* 0x0000000000027202 */ /* 0x000fe40000000f00 */
[----:B------:R-:W-:-:S07]  /*0bf0*/  MOV R26, 0xc10 ;  /* 0x00000c10001a7802 */ /* 0x000fce0000000f00 */
[----:B------:R-:W-:Y:S05]  /*0c00*/  CALL.REL.NOINC `($__internal_1_$__cuda_sm3x_div_rn_noftz_f32_slowpath) ;  /* 0x0000003000bc7944 */ /* 0x000fea0003c00000 */
.L_x_16:
[----:B------:R-:W-:Y:S05]  /*0c10*/  BSYNC.RECONVERGENT B3 ;  /* 0x0000000000037941 */ /* 0x000fea0003800200 */
.L_x_15:
[----:B------:R-:W-:-:S05]  /*0c20*/  FADD R5, R0, R0 ;  /* 0x0000000000057221 */ /* 0x000fca0000000000 */
[----:B------:R-:W-:-:S05]  /*0c30*/  FMNMX R2, R5, R2, PT ;  /* 0x0000000205027209 */ /* 0x000fca0003800000 */
[C---:B------:R-:W-:Y:S01]  /*0c40*/  FFMA R11, R2.reuse, -R18, R11 ;  /* 0x80000012020b7223 */ /* 0x040fe2000000000b */
[C---:B------:R-:W-:Y:S01]  /*0c50*/  FFMA R10, R2.reuse, -R7, R10 ;  /* 0x80000007020a7223 */ /* 0x040fe2000000000a */
[----:B------:R-:W-:Y:S01]  /*0c60*/  FFMA R9, R2, -R3, R9 ;  /* 0x8000000302097223 */ /* 0x000fe20000000009 */
[----:B------:R-:W-:Y:S06]  /*0c70*/  BRA `(.L_x_4) ;  /* 0x0000000000147947 */ /* 0x000fec0003800000 */
.L_x_14:
[----:B------:R-:W-:-:S04]  /*0c80*/  FMUL R5, R8, R4 ;  /* 0x0000000408057220 */ /* 0x000fc80000400000 */
[----:B------:R-:W-:-:S04]  /*0c90*/  FMUL R26, R26, R5 ;  /* 0x000000051a1a7220 */ /* 0x000fc80000400000 */
[C---:B------:R-:W-:Y:S01]  /*0ca0*/  FFMA R11, R26.reuse, -R18, R11 ;  /* 0x800000121a0b7223 */ /* 0x040fe2000000000b */
[C---:B------:R-:W-:Y:S01]  /*0cb0*/  FFMA R10, R26.reuse, -R7, R10 ;  /* 0x800000071a0a7223 */ /* 0x040fe2000000000a */
[----:B------:R-:W-:-:S07]  /*0cc0*/  FFMA R9, R26, -R3, R9 ;  /* 0x800000031a097223 */ /* 0x000fce0000000009 */
.L_x_4:
[----:B------:R-:W-:Y:S05]  /*0cd0*/  BSYNC.RECONVERGENT B2 ;  /* 0x0000000000027941 */ /* 0x000fea0003800200 */
.L_x_3:
[----:B------:R-:W-:-:S04]  /*0ce0*/  IADD3 R34, P0, PT, R34, 0xc, RZ ;  /* 0x0000000c22227810 */ /* 0x000fc80007f1e0ff */
[----:B------:R-:W-:Y:S01]  /*0cf0*/  IADD3.X R35, PT, PT, RZ, R35, RZ, P0, !PT ;  /* 0x00000023ff237210 */ /* 0x000fe200007fe4ff */
[----:B------:R-:W-:Y:S08]  /*0d00*/  BRA.U UP1, `(.L_x_17) ;  /* 0xfffffff501cc7547 */ /* 0x000ff0000b83ffff */
.L_x_2:
[----:B------:R-:W0:Y:S02]  /*0d10*/  LDCU UR4, c[0x0][0x390] ;  /* 0x00007200ff0477ac */ /* 0x000e240008000800 */
[----:B0-----:R-:W-:-:S09]  /*0d20*/  UISETP.GE.AND UP1, UPT, UR4, 0x1, UPT ;  /* 0x000000010400788c */ /* 0x001fd2000bf26270 */
[----:B------:R-:W-:Y:S05]  /*0d30*/  BRA.U !UP1, `(.L_x_18) ;  /* 0x0000002509907547 */ /* 0x000fea000b800000 */
[----:B------:R-:W0:Y:S08]  /*0d40*/  LDC R3, c[0x0][0x3a0] ;  /* 0x0000e800ff037b82 */ /* 0x000e300000000800 */
[----:B------:R-:W1:Y:S01]  /*0d50*/  LDC R7, c[0x0][0x3a8] ;  /* 0x0000ea00ff077b82 */ /* 0x000e620000000800 */
[----:B0-----:R-:W-:-:S04]  /*0d60*/  FMUL R3, R3, 0.10000000149011611938 ;  /* 0x3dcccccd03037820 */ /* 0x001fc80000400000 */
[----:B------:R-:W-:Y:S01]  /*0d70*/  FMUL R0, R8, R3 ;  /* 0x0000000308007220 */ /* 0x000fe20000400000 */
[----:B-1----:R-:W-:Y:S01]  /*0d80*/  FADD R7, R7, R7 ;  /* 0x0000000707077221 */ /* 0x002fe20000000000 */
[----:B------:R-:W-:Y:S06]  /*0d90*/  BRA.U !UP0, `(.L_x_19) ;  /* 0x0000000508e47547 */ /* 0x000fec000b800000 */
[----:B------:R-:W-:-:S07]  /*0da0*/  HFMA2 R18, -RZ, RZ, 0, 0 ;  /* 0x00000000ff127431 */ /* 0x000fce00000001ff */
.L_x_35:
[----:B------:R-:W-:Y:S01]  /*0db0*/  ISETP.NE.AND P0, PT, R18, R24, PT ;  /* 0x000000181200720c */ /* 0x000fe20003f05270 */
[----:B------:R-:W0:Y:S01]  /*0dc0*/  LDCU UR4, c[0x0][0x394] ;  /* 0x00007280ff0477ac */ /* 0x000e220008000800 */
[----:B------:R-:W-:Y:S11]  /*0dd0*/  BSSY.RECONVERGENT B2, `(.L_x_20) ;  /* 0x000006f000027945 */ /* 0x000ff60003800200 */
[----:B------:R-:W-:Y:S05]  /*0de0*/  @!P0 BRA `(.L_x_21) ;  /* 0x0000000400b48947 */ /* 0x000fea0003800000 */
[----:B------:R-:W-:Y:S01]  /*0df0*/  BSSY.RELIABLE B0, `(.L_x_22) ;  /* 0x0000010000007945 */ /* 0x000fe20003800100 */
[----:B------:R-:W-:-:S07]  /*0e00*/  MOV R5, RZ ;  /* 0x000000ff00057202 */ /* 0x000fce0000000f00 */
.L_x_23:
[----:B------:R-:W1:Y:S02]  /*0e10*/  LDC.64 R2, c[0x0][0x388] ;  /* 0x0000e200ff027b82 */ /* 0x000e640000000a00 */
[----:B-1----:R-:W-:-:S05]  /*0e20*/  IMAD.WIDE.U32 R2, R5, 0xc, R2 ;  /* 0x0000000c05027825 */ /* 0x002fca00078e0002 */
[----:B------:R-:W2:Y:S04]  /*0e30*/  LDG.E R25, desc[UR10][R2.64+0x4] ;  /* 0x0000040a02197981 */ /* 0x000ea8000c1e1900 */
[----:B------:R-:W3:Y:S01]  /*0e40*/  LDG.E R19, desc[UR10][R2.64] ;  /* 0x0000000a02137981 */ /* 0x000ee2000c1e1900 */
[C---:B--2---:R-:W-:Y:S02]  /*0e50*/  ISETP.NE.AND P0, PT, R25.reuse, R18, PT ;  /* 0x000000121900720c */ /* 0x044fe40003f05270 */
[-C--:B------:R-:W-:Y:S02]  /*0e60*/  ISETP.NE.AND P1, PT, R25, R24.reuse, PT ;  /* 0x000000181900720c */ /* 0x080fe40003f25270 */
[C---:B---3--:R-:W-:Y:S02]  /*0e70*/  ISETP.EQ.AND P0, PT, R19.reuse, R24, !P0 ;  /* 0x000000181300720c */ /* 0x048fe40004702270 */
[----:B------:R-:W-:-:S04]  /*0e80*/  ISETP.EQ.AND P1, PT, R19, R18, !P1 ;  /* 0x000000121300720c */ /* 0x000fc80004f22270 */
[----:B------:R-:W-:-:S13]  /*0e90*/  PLOP3.LUT P0, PT, P0, P1, PT, 0xf8, 0x8f ;  /* 0x00000000008f781c */ /* 0x000fda0000703f70 */
[----:B------:R-:W-:Y:S05]  /*0ea0*/  @P0 BREAK.RELIABLE B0 ;  /* 0x0000000000000942 */ /* 0x000fea0003800100 */
[----:B------:R-:W-:Y:S05]  /*0eb0*/  @P0 BRA `(.L_x_21) ;  /* 0x0000000400800947 */ /* 0x000fea0003800000 */
[----:B------:R-:W-:-:S04]  /*0ec0*/  IADD3 R5, PT, PT, R5, 0x1, RZ ;  /* 0x0000000105057810 */ /* 0x000fc80007ffe0ff */
[----:B0-----:R-:W-:-:S13]  /*0ed0*/  ISETP.NE.AND P0, PT, R5, UR4, PT ;  /* 0x0000000405007c0c */ /* 0x001fda000bf05270 */
[----:B------:R-:W-:Y:S05]  /*0ee0*/  @P0 BRA `(.L_x_23) ;  /* 0xfffffffc00c80947 */ /* 0x000fea000383ffff */
[----:B------:R-:W-:Y:S05]  /*0ef0*/  BSYNC.RELIABLE B0 ;  /* 0x0000000000007941 */ /* 0x000fea0003800100 */
.L_x_22:
[----:B------:R-:W0:Y:S02]  /*0f00*/  LDC.64 R26, c[0x0][0x380] ;  /* 0x0000e000ff1a7b82 */ /* 0x000e240000000a00 */
[----:B0-----:R-:W-:-:S05]  /*0f10*/  IMAD.WIDE.U32 R26, R18, 0x1c, R26 ;  /* 0x0000001c121a7825 */ /* 0x001fca00078e001a */
[----:B------:R-:W2:Y:S04]  /*0f20*/  LDG.E R3, desc[UR10][R26.64+0x4] ;  /* 0x0000040a1a037981 */ /* 0x000ea8000c1e1900 */
[----:B------:R-:W3:Y:S04]  /*0f30*/  LDG.E R32, desc[UR10][R26.64] ;  /* 0x0000000a1a207981 */ /* 0x000ee8000c1e1900 */
[----:B------:R-:W4:Y:S01]  /*0f40*/  LDG.E R2, desc[UR10][R26.64+0x8] ;  /* 0x0000080a1a027981 */ /* 0x000f22000c1e1900 */
[----:B------:R-:W-:Y:S01]  /*0f50*/  BSSY.RECONVERGENT B0, `(.L_x_24) ;  /* 0x0000014000007945 */ /* 0x000fe20003800200 */
[----:B--2--5:R-:W-:Y:S01]  /*0f60*/  FADD R4, -R20, R3 ;  /* 0x0000000314047221 */ /* 0x024fe20000000100 */
[----:B---3--:R-:W-:-:S03]  /*0f70*/  FADD R32, -R21, R32 ;  /* 0x0000002015207221 */ /* 0x008fc60000000100 */
[----:B------:R-:W-:Y:S01]  /*0f80*/  FMUL R5, R4, R4 ;  /* 0x0000000404057220 */ /* 0x000fe20000400000 */
[----:B----4-:R-:W-:-:S03]  /*0f90*/  FADD R3, -R15, R2 ;  /* 0x000000020f037221 */ /* 0x010fc60000000100 */
[----:B------:R-:W-:-:S04]  /*0fa0*/  FFMA R2, R32, R32, R5 ;  /* 0x0000002020027223 */ /* 0x000fc80000000005 */
[----:B------:R-:W-:-:S04]  /*0fb0*/  FFMA R6, R3, R3, R2 ;  /* 0x0000000303067223 */ /* 0x000fc80000000002 */
[----:B------:R0:W1:Y:S01]  /*0fc0*/  MUFU.RSQ R5, R6 ;  /* 0x0000000600057308 */ /* 0x0000620000001400 */
[----:B------:R-:W-:-:S04]  /*0fd0*/  IADD3 R2, PT, PT, R6, -0xd000000, RZ ;  /* 0xf300000006027810 */ /* 0x000fc80007ffe0ff */
[----:B------:R-:W-:-:S13]  /*0fe0*/  ISETP.GT.U32.AND P0, PT, R2, 0x727fffff, PT ;  /* 0x727fffff0200780c */ /* 0x000fda0003f04070 */
[----:B01----:R-:W-:Y:S05]  /*0ff0*/  @!P0 BRA `(.L_x_25) ;  /* 0x0000000000148947 */ /* 0x003fea0003800000 */
[----:B------:R-:W-:Y:S02]  /*1000*/  MOV R26, R6 ;  /* 0x00000006001a7202 */ /* 0x000fe40000000f00 */
[----:B------:R-:W-:-:S07]  /*1010*/  MOV R2, 0x1030 ;  /* 0x0000103000027802 */ /* 0x000fce0000000f00 */
[----:B------:R-:W-:Y:S05]  /*1020*/  CALL.REL.NOINC `($__internal_0_$__cuda_sm20_sqrt_rn_f32_slowpath) ;  /* 0x0000002c00587944 */ /* 0x000fea0003c00000 */
[----:B------:R-:W-:Y:S01]  /*1030*/  MOV R19, R36 ;  /* 0x0000002400137202 */ /* 0x000fe20000000f00 */
[----:B------:R-:W-:Y:S06]  /*1040*/  BRA `(.L_x_26) ;  /* 0x0000000000107947 */ /* 0x000fec0003800000 */
.L_x_25:
[----:B------:R-:W-:Y:S01]  /*1050*/  FMUL.FTZ R19, R6, R5 ;  /* 0x0000000506137220 */ /* 0x000fe20000410000 */
[----:B------:R-:W-:-:S03]  /*1060*/  FMUL.FTZ R5, R5, 0.5 ;  /* 0x3f00000005057820 */ /* 0x000fc60000410000 */
[----:B------:R-:W-:-:S04]  /*1070*/  FFMA R2, -R19, R19, R6 ;  /* 0x0000001313027223 */ /* 0x000fc80000000106 */
[----:B------:R-:W-:-:S07]  /*1080*/  FFMA R19, R2, R5, R19 ;  /* 0x0000000502137223 */ /* 0x000fce0000000013 */
.L_x_26:
[----:B------:R-:W-:Y:S05]  /*1090*/  BSYNC.RECONVERGENT B0 ;  /* 0x0000000000007941 */ /* 0x000fea0003800200 */
.L_x_24:
[----:B------:R-:W-:-:S04]  /*10a0*/  FSETP.GEU.AND P0, PT, R19, R7, PT ;  /* 0x000000071300720b */ /* 0x000fc80003f0e000 */
[----:B------:R-:W-:-:S13]  /*10b0*/  FSETP.GT.AND P0, PT, R19, RZ, !P0 ;  /* 0x000000ff1300720b */ /* 0x000fda0004704000 */
        /* <DEDUP_REMOVED lines=15> */
.L_x_28:
[----:B------:R-:W-:Y:S05]  /*11b0*/  BSYNC.RECONVERGENT B3 ;  /* 0x0000000000037941 */ /* 0x000fea0003800200 */
.L_x_27:
        /* <DEDUP_REMOVED lines=14> */
.L_x_30:
[----:B------:R-:W-:Y:S05]  /*12a0*/  BSYNC.RECONVERGENT B3 ;  /* 0x0000000000037941 */ /* 0x000fea0003800200 */
.L_x_29:
        /* <DEDUP_REMOVED lines=14> */
.L_x_32:
[----:B------:R-:W-:Y:S05]  /*1390*/  BSYNC.RECONVERGENT B3 ;  /* 0x0000000000037941 */ /* 0x000fea0003800200 */
.L_x_31:
[----:B------:R-:W-:Y:S01]  /*13a0*/  FFMA R25, R19, R19, 0.10000000149011611938 ;  /* 0x3dcccccd13197423 */ /* 0x000fe20000000013 */
[----:B------:R-:W-:Y:S03]  /*13b0*/  BSSY.RECONVERGENT B3, `(.L_x_33) ;  /* 0x000000d000037945 */ /* 0x000fe60003800200 */
[----:B------:R-:W0:Y:S08]  /*13c0*/  MUFU.RCP R2, R25 ;  /* 0x0000001900027308 */ /* 0x000e300000001000 */
        /* <DEDUP_REMOVED lines=11> */
.L_x_34:
[----:B------:R-:W-:Y:S05]  /*1480*/  BSYNC.RECONVERGENT B3 ;  /* 0x0000000000037941 */ /* 0x000fea0003800200 */
.L_x_33:
[C---:B------:R-:W-:Y:S01]  /*1490*/  FFMA R11, R2.reuse, -R6, R11 ;  /* 0x80000006020b7223 */ /* 0x040fe2000000000b */
[C---:B------:R-:W-:Y:S01]  /*14a0*/  FFMA R10, R2.reuse, -R5, R10 ;  /* 0x80000005020a7223 */ /* 0x040fe2000000000a */
[----:B------:R-:W-:-:S07]  /*14b0*/  FFMA R9, R2, -R4, R9 ;  /* 0x8000000402097223 */ /* 0x000fce0000000009 */
.L_x_21:
[----:B0-----:R-:W-:Y:S05]  /*14c0*/  BSYNC.RECONVERGENT B2 ;  /* 0x0000000000027941 */ /* 0x001fea0003800200 */
.L_x_20:
[----:B------:R-:W-:Y:S05]  /*14d0*/  WARPSYNC.ALL ;  /* 0x0000000000007948 */ /* 0x000fea0003800000 */
[----:B------:R-:W0:Y:S01]  /*14e0*/  LDCU UR4, c[0x0][0x390] ;  /* 0x00007200ff0477ac */ /* 0x000e220008000800 */
[----:B------:R-:W-:-:S04]  /*14f0*/  IADD3 R18, PT, PT, R18, 0x1, RZ ;  /* 0x0000000112127810 */ /* 0x000fc80007ffe0ff */
[----:B0-----:R-:W-:-:S13]  /*1500*/  ISETP.NE.AND P0, PT, R18, UR4, PT ;  /* 0x0000000412007c0c */ /* 0x001fda000bf05270 */
[----:B------:R-:W-:Y:S05]  /*1510*/  @!P0 BRA `(.L_x_18) ;  /* 0x0000001c00988947 */ /* 0x000fea0003800000 */
[----:B------:R-:W-:Y:S05]  /*1520*/  BRA `(.L_x_35) ;  /* 0xfffffff800207947 */ /* 0x000fea000383ffff */
.L_x_19:
[----:B------:R-:W-:Y:S01]  /*1530*/  UISETP.GE.U32.AND UP0, UPT, UR4, 0x4, UPT ;  /* 0x000000040400788c */ /* 0x000fe2000bf06070 */
[----:B------:R-:W-:Y:S01]  /*1540*/  HFMA2 R6, -RZ, RZ, 0, 0 ;  /* 0x00000000ff067431 */ /* 0x000fe200000001ff */
[----:B------:R-:W-:-:S07]  /*1550*/  ULOP3.LUT UR6, UR4, 0x3, URZ, 0xc0, !UPT ;  /* 0x0000000304067892 */ /* 0x000fce000f8ec0ff */
[----:B------:R-:W-:Y:S05]  /*1560*/  BRA.U !UP0, `(.L_x_36) ;  /* 0x0000001508d87547 */ /* 0x000fea000b800000 */
[----:B------:R-:W0:Y:S01]  /*1570*/  LDCU.64 UR8, c[0x0][0x380] ;  /* 0x00007000ff0877ac */ /* 0x000e220008000a00 */
[----:B------:R-:W-:Y:S01]  /*1580*/  IADD3 R5, PT, PT, -R24, RZ, RZ ;  /* 0x000000ff18057210 */ /* 0x000fe20007ffe1ff */
[----:B------:R-:W-:-:S06]  /*1590*/  ULOP3.LUT UR4, UR4, 0x7ffffffc, URZ, 0xc0, !UPT ;  /* 0x7ffffffc04047892 */ /* 0x000fcc000f8ec0ff */
[----:B------:R-:W-:Y:S01]  /*15a0*/  MOV R6, UR4 ;  /* 0x0000000400067c02 */ /* 0x000fe20008000f00 */
[----:B------:R-:W-:Y:S01]  /*15b0*/  UMOV UR4, URZ ;  /* 0x000000ff00047c82 */ /* 0x000fe20008000000 */
[----:B0-----:R-:W-:-:S04]  /*15c0*/  UIADD3 UR7, UP0, UPT, UR8, 0x38, URZ ;  /* 0x0000003808077890 */ /* 0x001fc8000ff1e0ff */
[----:B------:R-:W-:Y:S02]  /*15d0*/  UIADD3.X UR8, UPT, UPT, URZ, UR9, URZ, UP0, !UPT ;  /* 0x00000009ff087290 */ /* 0x000fe400087fe4ff */
[----:B------:R-:W-:-:S04]  /*15e0*/  MOV R18, UR7 ;  /* 0x0000000700127c02 */ /* 0x000fc80008000f00 */
[----:B------:R-:W-:-:S07]  /*15f0*/  MOV R19, UR8 ;  /* 0x0000000800137c02 */ /* 0x000fce0008000f00 */
.L_x_89:
[----:B------:R-:W-:Y:S01]  /*1600*/  ISETP.NE.AND P0, PT, R5, RZ, PT ;  /* 0x000000ff0500720c */ /* 0x000fe20003f05270 */
[----:B------:R-:W-:-:S12]  /*1610*/  BSSY.RECONVERGENT B2, `(.L_x_37) ;  /* 0x0000057000027945 */ /* 0x000fd80003800200 */
[----:B------:R-:W-:Y:S05]  /*1620*/  @!P0 BRA `(.L_x_38) ;  /* 0x0000000400548947 */ /* 0x000fea0003800000 */
        /* <DEDUP_REMOVED lines=14> */
[----:B------:R-:W-:-:S07]  /*1710*/  MOV R2, 0x1730 ;  /* 0x0000173000027802 */ /* 0x000fce0000000f00 */
[----:B------:R-:W-:Y:S05]  /*1720*/  CALL.REL.NOINC `($__internal_0_$__cuda_sm20_sqrt_rn_f32_slowpath) ;  /* 0x0000002400987944 */ /* 0x000fea0003c00000 */
[----:B------:R-:W-:Y:S05]  /*1730*/  BRA `(.L_x_41) ;  /* 0x0000000000107947 */ /* 0x000fea0003800000 */
.L_x_40:
[----:B------:R-:W-:Y:S01]  /*1740*/  FMUL.FTZ R36, R26, R27 ;  /* 0x0000001b1a247220 */ /* 0x000fe20000410000 */
[----:B------:R-:W-:-:S03]  /*1750*/  FMUL.FTZ R2, R27, 0.5 ;  /* 0x3f0000001b027820 */ /* 0x000fc60000410000 */
[----:B------:R-:W-:-:S04]  /*1760*/  FFMA R27, -R36, R36, R26 ;  /* 0x00000024241b7223 */ /* 0x000fc8000000011a */
[----:B------:R-:W-:-:S07]  /*1770*/  FFMA R36, R27, R2, R36 ;  /* 0x000000021b247223 */ /* 0x000fce0000000024 */
.L_x_41:
[----:B------:R-:W-:Y:S05]  /*1780*/  BSYNC.RECONVERGENT B0 ;  /* 0x0000000000007941 */ /* 0x000fea0003800200 */
.L_x_39:
[----:B------:R-:W-:-:S04]  /*1790*/  FSETP.GEU.AND P0, PT, R36, R7, PT ;  /* 0x000000072400720b */ /* 0x000fc80003f0e000 */
[----:B------:R-:W-:-:S13]  /*17a0*/  FSETP.LEU.OR P0, PT, R36, RZ, P0 ;  /* 0x000000ff2400720b */ /* 0x000fda000070b400 */
[----:B------:R-:W-:Y:S05]  /*17b0*/  @P0 BRA `(.L_x_38) ;  /* 0x0000000000f00947 */ /* 0x000fea0003800000 */
        /* <DEDUP_REMOVED lines=10> */
[----:B------:R-:W-:-:S07]  /*1860*/  MOV R26, 0x1880 ;  /* 0x00001880001a7802 */ /* 0x000fce0000000f00 */
[----:B------:R-:W-:Y:S05]  /*1870*/  CALL.REL.NOINC `($__internal_1_$__cuda_sm3x_div_rn_noftz_f32_slowpath) ;  /* 0x0000002400a07944 */ /* 0x000fea0003c00000 */
[----:B------:R-:W-:-:S07]  /*1880*/  MOV R35, R2 ;  /* 0x0000000200237202 */ /* 0x000fce0000000f00 */
.L_x_43:
[----:B------:R-:W-:Y:S05]  /*1890*/  BSYNC.RECONVERGENT B3 ;  /* 0x0000000000037941 */ /* 0x000fea0003800200 */
.L_x_42:
        /* <DEDUP_REMOVED lines=13> */
.L_x_45:
[----:B------:R-:W-:Y:S05]  /*1970*/  BSYNC.RECONVERGENT B3 ;  /* 0x0000000000037941 */ /* 0x000fea0003800200 */
.L_x_44:
        /* <DEDUP_REMOVED lines=13> */
.L_x_47:
[----:B------:R-:W-:Y:S05]  /*1a50*/  BSYNC.RECONVERGENT B3 ;  /* 0x0000000000037941 */ /* 0x000fea0003800200 */
.L_x_46:
        /* <DEDUP_REMOVED lines=14> */
.L_x_49:
[----:B------:R-:W-:Y:S05]  /*1b40*/  BSYNC.RECONVERGENT B3 ;  /* 0x0000000000037941 */ /* 0x000fea0003800200 */
.L_x_48:
[C---:B------:R-:W-:Y:S01]  /*1b50*/  FFMA R11, R2.reuse, -R35, R11 ;  /* 0x80000023020b7223 */ /* 0x040fe2000000000b */
[C---:B------:R-:W-:Y:S01]  /*1b60*/  FFMA R10, R2.reuse, -R34, R10 ;  /* 0x80000022020a7223 */ /* 0x040fe2000000000a */
[----:B------:R-:W-:-:S07]  /*1b70*/  FFMA R9, R2, -R4, R9 ;  /* 0x8000000402097223 */ /* 0x000fce0000000009 */
.L_x_38:
[----:B------:R-:W-:Y:S05]  /*1b80*/  BSYNC.RECONVERGENT B2 ;  /* 0x0000000000027941 */ /* 0x000fea0003800200 */
.L_x_37:
[----:B------:R-:W-:Y:S01]  /*1b90*/  UIADD3 UR7, UPT, UPT, UR4, 0x1, URZ ;  /* 0x0000000104077890 */ /* 0x000fe2000fffe0ff */
[----:B------:R-:W-:Y:S05]  /*1ba0*/  BSSY.RECONVERGENT B2, `(.L_x_50) ;  /* 0x0000058000027945 */ /* 0x000fea0003800200 */
[----:B------:R-:W-:-:S13]  /*1bb0*/  ISETP.NE.AND P0, PT, R24, UR7, PT ;  /* 0x0000000718007c0c */ /* 0x000fda000bf05270 */
        /* <DEDUP_REMOVED lines=18> */
.L_x_53:
[----:B------:R-:W-:Y:S01]  /*1ce0*/  FMUL.FTZ R36, R26, R27 ;  /* 0x0000001b1a247220 */ /* 0x000fe20000410000 */
[----:B------:R-:W-:-:S03]  /*1cf0*/  FMUL.FTZ R2, R27, 0.5 ;  /* 0x3f0000001b027820 */ /* 0x000fc60000410000 */
[----:B------:R-:W-:-:S04]  /*1d00*/  FFMA R27, -R36, R36, R26 ;  /* 0x00000024241b7223 */ /* 0x000fc8000000011a */
[----:B------:R-:W-:-:S07]  /*1d10*/  FFMA R36, R27, R2, R36 ;  /* 0x000000021b247223 */ /* 0x000fce0000000024 */
.L_x_54:
[----:B------:R-:W-:Y:S05]  /*1d20*/  BSYNC.RECONVERGENT B0 ;  /* 0x0000000000007941 */ /* 0x000fea0003800200 */
.L_x_52:
        /* <DEDUP_REMOVED lines=16> */
.L_x_56:
[----:B------:R-:W-:Y:S05]  /*1e30*/  BSYNC.RECONVERGENT B3 ;  /* 0x0000000000037941 */ /* 0x000fea0003800200 */
.L_x_55:
        /* <DEDUP_REMOVED lines=13> */
.L_x_58:
[----:B------:R-:W-:Y:S05]  /*1f10*/  BSYNC.RECONVERGENT B3 ;  /* 0x0000000000037941 */ /* 0x000fea0003800200 */
.L_x_57:
        /* <DEDUP_REMOVED lines=13> */
.L_x_60:
[----:B------:R-:W-:Y:S05]  /*1ff0*/  BSYNC.RECONVERGENT B3 ;  /* 0x0000000000037941 */ /* 0x000fea0003800200 */
.L_x_59:
        /* <DEDUP_REMOVED lines=14> */
.L_x_62:
[----:B------:R-:W-:Y:S05]  /*20e0*/  BSYNC.RECONVERGENT B3 ;  /* 0x0000000000037941 */ /* 0x000fea0003800200 */
.L_x_61:
[C---:B------:R-:W-:Y:S01]  /*20f0*/  FFMA R11, R2.reuse, -R35, R11 ;  /* 0x80000023020b7223 */ /* 0x040fe2000000000b */
[C---:B------:R-:W-:Y:S01]  /*2100*/  FFMA R10, R2.reuse, -R34, R10 ;  /* 0x80000022020a7223 */ /* 0x040fe2000000000a */
[----:B------:R-:W-:-:S07]  /*2110*/  FFMA R9, R2, -R4, R9 ;  /* 0x8000000402097223 */ /* 0x000fce0000000009 */
.L_x_51:
[----:B------:R-:W-:Y:S05]  /*2120*/  BSYNC.RECONVERGENT B2 ;  /* 0x0000000000027941 */ /* 0x000fea0003800200 */
.L_x_50:
        /* <DEDUP_REMOVED lines=21> */
.L_x_66:
[----:B------:R-:W-:Y:S01]  /*2280*/  FMUL.FTZ R36, R26, R27 ;  /* 0x0000001b1a247220 */ /* 0x000fe20000410000 */
[----:B------:R-:W-:-:S03]  /*2290*/  FMUL.FTZ R2, R27, 0.5 ;  /* 0x3f0000001b027820 */ /* 0x000fc60000410000 */
[----:B------:R-:W-:-:S04]  /*22a0*/  FFMA R27, -R36, R36, R26 ;  /* 0x00000024241b7223 */ /* 0x000fc8000000011a */
[----:B------:R-:W-:-:S07]  /*22b0*/  FFMA R36, R27, R2, R36 ;  /* 0x000000021b247223 */ /* 0x000fce0000000024 */
.L_x_67:
[----:B------:R-:W-:Y:S05]  /*22c0*/  BSYNC.RECONVERGENT B0 ;  /* 0x0000000000007941 */ /* 0x000fea0003800200 */
.L_x_65:
        /* <DEDUP_REMOVED lines=16> */
.L_x_69:
[----:B------:R-:W-:Y:S05]  /*23d0*/  BSYNC.RECONVERGENT B3 ;  /* 0x0000000000037941 */ /* 0x000fea0003800200 */
.L_x_68:
        /* <DEDUP_REMOVED lines=13> */
.L_x_71:
[----:B------:R-:W-:Y:S05]  /*24b0*/  BSYNC.RECONVERGENT B3 ;  /* 0x0000000000037941 */ /* 0x000fea0003800200 */
.L_x_70:
        /* <DEDUP_REMOVED lines=13> */
.L_x_73:
[----:B------:R-:W-:Y:S05]  /*2590*/  BSYNC.RECONVERGENT B3 ;  /* 0x0000000000037941 */ /* 0x000fea0003800200 */
.L_x_72:
        /* <DEDUP_REMOVED lines=14> */
.L_x_75:
[----:B------:R-:W-:Y:S05]  /*2680*/  BSYNC.RECONVERGENT B3 ;  /* 0x0000000000037941 */ /* 0x000fea0003800200 */
.L_x_74:
[C---:B------:R-:W-:Y:S01]  /*2690*/  FFMA R11, R2.reuse, -R35, R11 ;  /* 0x80000023020b7223 */ /* 0x040fe2000000000b */
[C---:B------:R-:W-:Y:S01]  /*26a0*/  FFMA R10, R2.reuse, -R34, R10 ;  /* 0x80000022020a7223 */ /* 0x040fe2000000000a */
[----:B------:R-:W-:-:S07]  /*26b0*/  FFMA R9, R2, -R4, R9 ;  /* 0x8000000402097223 */ /* 0x000fce0000000009 */
.L_x_64:
[----:B------:R-:W-:Y:S05]  /*26c0*/  BSYNC.RECONVERGENT B2 ;  /* 0x0000000000027941 */ /* 0x000fea0003800200 */
.L_x_63:
        /* <DEDUP_REMOVED lines=21> */
.L_x_79:
[----:B------:R-:W-:Y:S01]  /*2820*/  FMUL.FTZ R36, R26, R27 ;  /* 0x0000001b1a247220 */ /* 0x000fe20000410000 */
[----:B------:R-:W-:-:S03]  /*2830*/  FMUL.FTZ R2, R27, 0.5 ;  /* 0x3f0000001b027820 */ /* 0x000fc60000410000 */
[----:B------:R-:W-:-:S04]  /*2840*/  FFMA R27, -R36, R36, R26 ;  /* 0x00000024241b7223 */ /* 0x000fc8000000011a */
[----:B------:R-:W-:-:S07]  /*2850*/  FFMA R36, R27, R2, R36 ;  /* 0x000000021b247223 */ /* 0x000fce0000000024 */
.L_x_80:
[----:B------:R-:W-:Y:S05]  /*2860*/  BSYNC.RECONVERGENT B0 ;  /* 0x0000000000007941 */ /* 0x000fea0003800200 */
.L_x_78:
        /* <DEDUP_REMOVED lines=16> */
.L_x_82:
[----:B------:R-:W-:Y:S05]  /*2970*/  BSYNC.RECONVERGENT B3 ;  /* 0x0000000000037941 */ /* 0x000fea0003800200 */
.L_x_81:
        /* <DEDUP_REMOVED lines=13> */
.L_x_84:
[----:B------:R-:W-:Y:S05]  /*2a50*/  BSYNC.RECONVERGENT B3 ;  /* 0x0000000000037941 */ /* 0x000fea0003800200 */
.L_x_83:
        /* <DEDUP_REMOVED lines=13> */
.L_x_86:
[----:B------:R-:W-:Y:S05]  /*2b30*/  BSYNC.RECONVERGENT B3 ;  /* 0x0000000000037941 */ /* 0x000fea0003800200 */
.L_x_85:
        /* <DEDUP_REMOVED lines=14> */
.L_x_88:
[----:B------:R-:W-:Y:S05]  /*2c20*/  BSYNC.RECONVERGENT B3 ;  /* 0x0000000000037941 */ /* 0x000fea0003800200 */
.L_x_87:
[C---:B------:R-:W-:Y:S01]  /*2c30*/  FFMA R11, R2.reuse, -R35, R11 ;  /* 0x80000023020b7223 */ /* 0x040fe2000000000b */
[C---:B------:R-:W-:Y:S01]  /*2c40*/  FFMA R10, R2.reuse, -R34, R10 ;  /* 0x80000022020a7223 */ /* 0x040fe2000000000a */
[----:B------:R-:W-:-:S07]  /*2c50*/  FFMA R9, R2, -R4, R9 ;  /* 0x8000000402097223 */ /* 0x000fce0000000009 */
.L_x_77:
[----:B------:R-:W-:Y:S05]  /*2c60*/  BSYNC.RECONVERGENT B2 ;  /* 0x0000000000027941 */ /* 0x000fea0003800200 */
.L_x_76:
[----:B------:R-:W-:Y:S01]  /*2c70*/  UIADD3 UR4, UPT, UPT, UR4, 0x4, URZ ;  /* 0x0000000404047890 */ /* 0x000fe2000fffe0ff */
[----:B------:R-:W-:Y:S02]  /*2c80*/  IADD3 R18, P1, PT, R18, 0x70, RZ ;  /* 0x0000007012127810 */ /* 0x000fe40007f3e0ff */
[----:B------:R-:W-:Y:S02]  /*2c90*/  IADD3 R5, PT, PT, R5, 0x4, RZ ;  /* 0x0000000405057810 */ /* 0x000fe40007ffe0ff */
[----:B------:R-:W-:Y:S02]  /*2ca0*/  IADD3.X R19, PT, PT, RZ, R19, RZ, P1, !PT ;  /* 0x00000013ff137210 */ /* 0x000fe40000ffe4ff */
[----:B------:R-:W-:-:S13]  /*2cb0*/  ISETP.NE.AND P0, PT, R6, UR4, PT ;  /* 0x0000000406007c0c */ /* 0x000fda000bf05270 */
[----:B------:R-:W-:Y:S05]  /*2cc0*/  @P0 BRA `(.L_x_89) ;  /* 0xffffffe8004c0947 */ /* 0x000fea000383ffff */
.L_x_36:
[----:B------:R-:W-:-:S09]  /*2cd0*/  UISETP.NE.AND UP0, UPT, UR6, URZ, UPT ;  /* 0x000000ff0600728c */ /* 0x000fd2000bf05270 */
[----:B------:R-:W-:Y:S05]  /*2ce0*/  BRA.U !UP0, `(.L_x_18) ;  /* 0x0000000508a47547 */ /* 0x000fea000b800000 */
[----:B------:R-:W0:Y:S01]  /*2cf0*/  LDC.64 R2, c[0x0][0x380] ;  /* 0x0000e000ff027b82 */ /* 0x000e220000000a00 */
[C---:B------:R-:W-:Y:S01]  /*2d00*/  IADD3 R25, PT, PT, R6.reuse, -UR5, -R25 ;  /* 0x8000000506197c10 */ /* 0x040fe2000fffe819 */
[----:B------:R-:W-:Y:S01]  /*2d10*/  UIADD3 UR6, UPT, UPT, -UR6, URZ, URZ ;  /* 0x000000ff06067290 */ /* 0x000fe2000fffe1ff */
[----:B0-----:R-:W-:-:S03]  /*2d20*/  IMAD.WIDE.U32 R2, R6, 0x1c, R2 ;  /* 0x0000001c06027825 */ /* 0x001fc600078e0002 */
[----:B------:R-:W-:-:S04]  /*2d30*/  IADD3 R34, P0, PT, R2, 0x4, RZ ;  /* 0x0000000402227810 */ /* 0x000fc80007f1e0ff */
[----:B------:R-:W-:-:S09]  /*2d40*/  IADD3.X R35, PT, PT, RZ, R3, RZ, P0, !PT ;  /* 0x00000003ff237210 */ /* 0x000fd200007fe4ff */
.L_x_103:
[----:B------:R-:W-:Y:S01]  /*2d50*/  ISETP.NE.AND P0, PT, R25, RZ, PT ;  /* 0x000000ff1900720c */ /* 0x000fe20003f05270 */
[----:B------:R-:W-:Y:S01]  /*2d60*/  UIADD3 UR6, UPT, UPT, UR6, 0x1, URZ ;  /* 0x0000000106067890 */ /* 0x000fe2000fffe0ff */
[----:B------:R-:W-:Y:S03]  /*2d70*/  BSSY.RECONVERGENT B2, `(.L_x_90) ;  /* 0x000005c000027945 */ /* 0x000fe60003800200 */
[----:B------:R-:W-:-:S08]  /*2d80*/  UISETP.NE.AND UP0, UPT, UR6, URZ, UPT ;  /* 0x000000ff0600728c */ /* 0x000fd0000bf05270 */
        /* <DEDUP_REMOVED lines=17> */
[----:B------:R-:W-:Y:S01]  /*2ea0*/  MOV R18, R36 ;  /* 0x0000002400127202 */ /* 0x000fe20000000f00 */
[----:B------:R-:W-:Y:S06]  /*2eb0*/  BRA `(.L_x_94) ;  /* 0x0000000000107947 */ /* 0x000fec0003800000 */
.L_x_93:
[----:B------:R-:W-:Y:S01]  /*2ec0*/  FMUL.FTZ R18, R26, R19 ;  /* 0x000000131a127220 */ /* 0x000fe20000410000 */
[----:B------:R-:W-:-:S03]  /*2ed0*/  FMUL.FTZ R2, R19, 0.5 ;  /* 0x3f00000013027820 */ /* 0x000fc60000410000 */
[----:B------:R-:W-:-:S04]  /*2ee0*/  FFMA R19, -R18, R18, R26 ;  /* 0x0000001212137223 */ /* 0x000fc8000000011a */
[----:B------:R-:W-:-:S07]  /*2ef0*/  FFMA R18, R19, R2, R18 ;  /* 0x0000000213127223 */ /* 0x000fce0000000012 */
.L_x_94:
[----:B------:R-:W-:Y:S05]  /*2f00*/  BSYNC.RECONVERGENT B0 ;  /* 0x0000000000007941 */ /* 0x000fea0003800200 */
.L_x_92:
        /* <DEDUP_REMOVED lines=17> */
.L_x_96:
[----:B------:R-:W-:Y:S05]  /*3020*/  BSYNC.RECONVERGENT B3 ;  /* 0x0000000000037941 */ /* 0x000fea0003800200 */
.L_x_95:
        /* <DEDUP_REMOVED lines=14> */
.L_x_98:
[----:B------:R-:W-:Y:S05]  /*3110*/  BSYNC.RECONVERGENT B3 ;  /* 0x0000000000037941 */ /* 0x000fea0003800200 */
.L_x_97:
        /* <DEDUP_REMOVED lines=14> */
.L_x_100:
[----:B------:R-:W-:Y:S05]  /*3200*/  BSYNC.RECONVERGENT B3 ;  /* 0x0000000000037941 */ /* 0x000fea0003800200 */
.L_x_99:
        /* <DEDUP_REMOVED lines=14> */
.L_x_102:
[----:B------:R-:W-:Y:S05]  /*32f0*/  BSYNC.RECONVERGENT B3 ;  /* 0x0000000000037941 */ /* 0x000fea0003800200 */
.L_x_101:
[C---:B------:R-:W-:Y:S01]  /*3300*/  FFMA R11, R2.reuse, -R6, R11 ;  /* 0x80000006020b7223 */ /* 0x040fe2000000000b */
[C---:B------:R-:W-:Y:S01]  /*3310*/  FFMA R10, R2.reuse, -R5, R10 ;  /* 0x80000005020a7223 */ /* 0x040fe2000000000a */
[----:B------:R-:W-:-:S07]  /*3320*/  FFMA R9, R2, -R4, R9 ;  /* 0x8000000402097223 */ /* 0x000fce0000000009 */
.L_x_91:
[----:B------:R-:W-:Y:S05]  /*3330*/  BSYNC.RECONVERGENT B2 ;  /* 0x0000000000027941 */ /* 0x000fea0003800200 */
.L_x_90:
[----:B------:R-:W-:Y:S02]  /*3340*/  IADD3 R34, P0, PT, R34, 0x1c, RZ ;  /* 0x0000001c22227810 */ /* 0x000fe40007f1e0ff */
[----:B------:R-:W-:Y:S02]  /*3350*/  IADD3 R25, PT, PT, R25, 0x1, RZ ;  /* 0x0000000119197810 */ /* 0x000fe40007ffe0ff */
[----:B------:R-:W-:Y:S01]  /*3360*/  IADD3.X R35, PT, PT, RZ, R35, RZ, P0, !PT ;  /* 0x00000023ff237210 */ /* 0x000fe200007fe4ff */
[----:B------:R-:W-:Y:S08]  /*3370*/  BRA.U UP0, `(.L_x_103) ;  /* 0xfffffff900747547 */ /* 0x000ff0000b83ffff */
.L_x_18:
[----:B-----5:R-:W-:Y:S01]  /*3380*/  FMUL R0, R20, R20 ;  /* 0x0000001414007220 */ /* 0x020fe20000400000 */
[----:B------:R-:W-:Y:S01]  /*3390*/  FMUL R8, R8, 0.014999999664723873138 ;  /* 0x3c75c28f08087820 */ /* 0x000fe20000400000 */
[----:B------:R-:W-:Y:S02]  /*33a0*/  BSSY.RECONVERGENT B0, `(.L_x_104) ;  /* 0x000000f000007945 */ /* 0x000fe40003800200 */
[----:B------:R-:W-:Y:S01]  /*33b0*/  FFMA R0, R21, R21, R0 ;  /* 0x0000001515007223 */ /* 0x000fe20000000000 */
[----:B------:R-:W-:-:S03]  /*33c0*/  FMUL R23, R8, R23 ;  /* 0x0000001708177220 */ /* 0x000fc60000400000 */
        /* <DEDUP_REMOVED lines=8> */
.L_x_105:
[----:B------:R-:W-:Y:S01]  /*3450*/  FMUL.FTZ R5, R26, R3 ;  /* 0x000000031a057220 */ /* 0x000fe20000410000 */
[----:B------:R-:W-:-:S03]  /*3460*/  FMUL.FTZ R3, R3, 0.5 ;  /* 0x3f00000003037820 */ /* 0x000fc60000410000 */
[----:B------:R-:W-:-:S04]  /*3470*/  FFMA R26, -R5, R5, R26 ;  /* 0x00000005051a7223 */ /* 0x000fc8000000011a */
[----:B------:R-:W-:-:S07]  /*3480*/  FFMA R36, R26, R3, R5 ;  /* 0x000000031a247223 */ /* 0x000fce0000000005 */
.L_x_106:
[----:B------:R-:W-:Y:S05]  /*3490*/  BSYNC.RECONVERGENT B0 ;  /* 0x0000000000007941 */ /* 0x000fea0003800200 */
.L_x_104:
[----:B------:R-:W-:Y:S01]  /*34a0*/  FSETP.GT.AND P0, PT, R36, 3, PT ;  /* 0x404000002400780b */ /* 0x000fe20003f04000 */
[----:B------:R-:W-:-:S12]  /*34b0*/  BSSY.RECONVERGENT B2, `(.L_x_107) ;  /* 0x0000014000027945 */ /* 0x000fd80003800200 */
[----:B------:R-:W-:Y:S05]  /*34c0*/  @!P0 BRA `(.L_x_108) ;  /* 0x0000000000488947 */ /* 0x000fea0003800000 */
[----:B------:R-:W0:Y:S01]  /*34d0*/  MUFU.RCP R3, R36 ;  /* 0x0000002400037308 */ /* 0x000e220000001000 */
[----:B------:R-:W-:Y:S01]  /*34e0*/  FADD R2, R36, -3 ;  /* 0xc040000024027421 */ /* 0x000fe20000000000 */
[----:B------:R-:W-:Y:S03]  /*34f0*/  BSSY.RECONVERGENT B3, `(.L_x_109) ;  /* 0x000000c000037945 */ /* 0x000fe60003800200 */
[----:B------:R-:W-:-:S04]  /*3500*/  FMUL R2, R23, R2 ;  /* 0x0000000217027220 */ /* 0x000fc80000400000 */
[----:B------:R-:W1:Y:S01]  /*3510*/  FCHK P0, R2, R36 ;  /* 0x0000002402007302 */ /* 0x000e620000000000 */
[----:B0-----:R-:W-:-:S04]  /*3520*/  FFMA R0, R3, -R36, 1 ;  /* 0x3f80000003007423 */ /* 0x001fc80000000824 */
[----:B------:R-:W-:-:S04]  /*3530*/  FFMA R3, R3, R0, R3 ;  /* 0x0000000003037223 */ /* 0x000fc80000000003 */
[----:B------:R-:W-:-:S04]  /*3540*/  FFMA R5, R2, R3, RZ ;  /* 0x0000000302057223 */ /* 0x000fc800000000ff */
[----:B------:R-:W-:-:S04]  /*3550*/  FFMA R0, R5, -R36, R2 ;  /* 0x8000002405007223 */ /* 0x000fc80000000002 */
[----:B------:R-:W-:Y:S01]  /*3560*/  FFMA R0, R3, R0, R5 ;  /* 0x0000000003007223 */ /* 0x000fe20000000005 */
[----:B-1----:R-:W-:Y:S06]  /*3570*/  @!P0 BRA `(.L_x_110) ;  /* 0x00000000000c8947 */ /* 0x002fec0003800000 */
[----:B------:R-:W-:-:S07]  /*3580*/  MOV R26, 0x35a0 ;  /* 0x000035a0001a7802 */ /* 0x000fce0000000f00 */
[----:B------:R-:W-:Y:S05]  /*3590*/  CALL.REL.NOINC `($__internal_1_$__cuda_sm3x_div_rn_noftz_f32_slowpath) ;  /* 0x0000000800587944 */ /* 0x000fea0003c00000 */
[----:B------:R-:W-:-:S07]  /*35a0*/  MOV R0, R2 ;  /* 0x0000000200007202 */ /* 0x000fce0000000f00 */
.L_x_110:
[----:B------:R-:W-:Y:S05]  /*35b0*/  BSYNC.RECONVERGENT B3 ;  /* 0x0000000000037941 */ /* 0x000fea0003800200 */
.L_x_109:
[-C--:B------:R-:W-:Y:S01]  /*35c0*/  FFMA R11, -R21, R0.reuse, R11 ;  /* 0x00000000150b7223 */ /* 0x080fe2000000010b */
[-C--:B------:R-:W-:Y:S01]  /*35d0*/  FFMA R10, -R20, R0.reuse, R10 ;  /* 0x00000000140a7223 */ /* 0x080fe2000000010a */
[----:B------:R-:W-:-:S07]  /*35e0*/  FFMA R9, -R15, R0, R9 ;  /* 0x000000000f097223 */ /* 0x000fce0000000109 */
.L_x_108:
[----:B------:R-:W-:Y:S05]  /*35f0*/  BSYNC.RECONVERGENT B2 ;  /* 0x0000000000027941 */ /* 0x000fea0003800200 */
.L_x_107:
[----:B------:R-:W-:Y:S01]  /*3600*/  FMUL R0, R10, R10 ;  /* 0x0000000a0a007220 */ /* 0x000fe20000400000 */
[----:B------:R-:W-:Y:S03]  /*3610*/  BSSY.RECONVERGENT B0, `(.L_x_111) ;  /* 0x000000e000007945 */ /* 0x000fe60003800200 */
        /* <DEDUP_REMOVED lines=9> */
.L_x_112:
[----:B------:R-:W-:Y:S01]  /*36b0*/  FMUL.FTZ R36, R26, R3 ;  /* 0x000000031a247220 */ /* 0x000fe20000410000 */
[----:B------:R-:W-:-:S03]  /*36c0*/  FMUL.FTZ R0, R3, 0.5 ;  /* 0x3f00000003007820 */ /* 0x000fc60000410000 */
[----:B------:R-:W-:-:S04]  /*36d0*/  FFMA R3, -R36, R36, R26 ;  /* 0x0000002424037223 */ /* 0x000fc8000000011a */
[----:B------:R-:W-:-:S07]  /*36e0*/  FFMA R36, R3, R0, R36 ;  /* 0x0000000003247223 */ /* 0x000fce0000000024 */
.L_x_113:
[----:B------:R-:W-:Y:S05]  /*36f0*/  BSYNC.RECONVERGENT B0 ;  /* 0x0000000000007941 */ /* 0x000fea0003800200 */
.L_x_111:
[----:B------:R-:W-:Y:S01]  /*3700*/  FSETP.GT.AND P0, PT, R36, 3, PT ;  /* 0x404000002400780b */ /* 0x000fe20003f04000 */
[----:B------:R-:W-:-:S12]  /*3710*/  BSSY.RECONVERGENT B2, `(.L_x_114) ;  /* 0x0000014000027945 */ /* 0x000fd80003800200 */
[----:B------:R-:W-:Y:S05]  /*3720*/  @!P0 BRA `(.L_x_115) ;  /* 0x0000000000488947 */ /* 0x000fea0003800000 */
[----:B------:R-:W0:Y:S01]  /*3730*/  MUFU.RCP R3, R36 ;  /* 0x0000002400037308 */ /* 0x000e220000001000 */
[----:B------:R-:W-:Y:S01]  /*3740*/  UMOV UR4, 0x40400000 ;  /* 0x4040000000047882 */ /* 0x000fe20000000000 */
[----:B------:R-:W-:Y:S01]  /*3750*/  BSSY.RECONVERGENT B3, `(.L_x_116) ;  /* 0x000000c000037945 */ /* 0x000fe20003800200 */
[----:B------:R-:W-:-:S05]  /*3760*/  MOV R5, UR4 ;  /* 0x0000000400057c02 */ /* 0x000fca0008000f00 */
[----:B------:R-:W1:Y:S01]  /*3770*/  FCHK P0, R5, R36 ;  /* 0x0000002405007302 */ /* 0x000e620000000000 */
[----:B0-----:R-:W-:-:S04]  /*3780*/  FFMA R0, R3, -R36, 1 ;  /* 0x3f80000003007423 */ /* 0x001fc80000000824 */
[----:B------:R-:W-:-:S04]  /*3790*/  FFMA R0, R3, R0, R3 ;  /* 0x0000000003007223 */ /* 0x000fc80000000003 */
[----:B------:R-:W-:-:S04]  /*37a0*/  FFMA R3, R0, 3, RZ ;  /* 0x4040000000037823 */ /* 0x000fc800000000ff */
[----:B------:R-:W-:-:S04]  /*37b0*/  FFMA R2, R3, -R36, 3 ;  /* 0x4040000003027423 */ /* 0x000fc80000000824 */
[----:B------:R-:W-:Y:S01]  /*37c0*/  FFMA R2, R0, R2, R3 ;  /* 0x0000000200027223 */ /* 0x000fe20000000003 */
[----:B-1----:R-:W-:Y:S06]  /*37d0*/  @!P0 BRA `(.L_x_117) ;  /* 0x00000000000c8947 */ /* 0x002fec0003800000 */
[----:B------:R-:W-:Y:S01]  /*37e0*/  HFMA2 R2, -RZ, RZ, 2.125, 0 ;  /* 0x40400000ff027431 */ /* 0x000fe200000001ff */
[----:B------:R-:W-:-:S07]  /*37f0*/  MOV R26, 0x3810 ;  /* 0x00003810001a7802 */ /* 0x000fce0000000f00 */
[----:B------:R-:W-:Y:S05]  /*3800*/  CALL.REL.NOINC `($__internal_1_$__cuda_sm3x_div_rn_noftz_f32_slowpath) ;  /* 0x0000000400bc7944 */ /* 0x000fea0003c00000 */
.L_x_117:
[----:B------:R-:W-:Y:S05]  /*3810*/  BSYNC.RECONVERGENT B3 ;  /* 0x0000000000037941 */ /* 0x000fea0003800200 */
.L_x_116:
[-C--:B------:R-:W-:Y:S01]  /*3820*/  FMUL R11, R11, R2.reuse ;  /* 0x000000020b0b7220 */ /* 0x080fe20000400000 */
[-C--:B------:R-:W-:Y:S01]  /*3830*/  FMUL R10, R10, R2.reuse ;  /* 0x000000020a0a7220 */ /* 0x080fe20000400000 */
[----:B------:R-:W-:-:S07]  /*3840*/  FMUL R9, R9, R2 ;  /* 0x0000000209097220 */ /* 0x000fce0000400000 */
.L_x_115:
[----:B------:R-:W-:Y:S05]  /*3850*/  BSYNC.RECONVERGENT B2 ;  /* 0x0000000000027941 */ /* 0x000fea0003800200 */
.L_x_114:
[----:B------:R-:W0:Y:S01]  /*3860*/  LDC R0, c[0x0][0x3b0] ;  /* 0x0000ec00ff007b82 */ /* 0x000e220000000800 */
[----:B------:R-:W1:Y:S01]  /*3870*/  LDCU UR4, c[0x0][0x3a4] ;  /* 0x00007480ff0477ac */ /* 0x000e620008000800 */
[----:B------:R-:W-:Y:S01]  /*3880*/  FMNMX R10, R10, -3, !PT ;  /* 0xc04000000a0a7809 */ /* 0x000fe20007800000 */
[----:B------:R-:W-:Y:S01]  /*3890*/  FADD R22, -R22, 1 ;  /* 0x3f80000016167421 */ /* 0x000fe20000000100 */
[----:B------:R-:W-:Y:S01]  /*38a0*/  FMNMX R11, R11, -3, !PT ;  /* 0xc04000000b0b7809 */ /* 0x000fe20007800000 */
[----:B------:R-:W-:Y:S01]  /*38b0*/  BSSY.RECONVERGENT B0, `(.L_x_118) ;  /* 0x000001d000007945 */ /* 0x000fe20003800200 */
[----:B------:R-:W-:Y:S02]  /*38c0*/  FMNMX R10, R10, 3, PT ;  /* 0x404000000a0a7809 */ /* 0x000fe40003800000 */
[----:B------:R-:W-:Y:S02]  /*38d0*/  FMNMX R11, R11, 3, PT ;  /* 0x404000000b0b7809 */ /* 0x000fe40003800000 */
[----:B------:R-:W-:-:S04]  /*38e0*/  FMNMX R9, R9, -3, !PT ;  /* 0xc040000009097809 */ /* 0x000fc80007800000 */
[----:B------:R-:W-:Y:S01]  /*38f0*/  FMNMX R9, R9, 3, PT ;  /* 0x4040000009097809 */ /* 0x000fe20003800000 */
[----:B-1----:R-:W-:Y:S01]  /*3900*/  FMUL R5, R10, UR4 ;  /* 0x000000040a057c20 */ /* 0x002fe20008400000 */
[----:B------:R-:W-:-:S03]  /*3910*/  FMUL R2, R11, UR4 ;  /* 0x000000040b027c20 */ /* 0x000fc60008400000 */
[----:B------:R-:W-:Y:S01]  /*3920*/  FMUL R9, R9, UR4 ;  /* 0x0000000409097c20 */ /* 0x000fe20008400000 */
[----:B0-----:R-:W-:-:S04]  /*3930*/  ISETP.GE.AND P0, PT, R0, 0x5, PT ;  /* 0x000000050000780c */ /* 0x001fc80003f06270 */
[----:B------:R-:W-:Y:S02]  /*3940*/  FSEL R13, R13, RZ, P0 ;  /* 0x000000ff0d0d7208 */ /* 0x000fe40000000000 */
[----:B------:R-:W-:-:S03]  /*3950*/  FSEL R3, R14, RZ, P0 ;  /* 0x000000ff0e037208 */ /* 0x000fc60000000000 */
[----:B------:R-:W-:Y:S01]  /*3960*/  FFMA R0, R22, R13, R5 ;  /* 0x0000000d16007223 */ /* 0x000fe20000000005 */
[----:B------:R-:W-:Y:S01]  /*3970*/  FSEL R5, R12, RZ, P0 ;  /* 0x000000ff0c057208 */ /* 0x000fe20000000000 */
[----:B------:R-:W-:Y:S02]  /*3980*/  FFMA R3, R22, R3, R2 ;  /* 0x0000000316037223 */ /* 0x000fe40000000002 */
[----:B------:R-:W-:Y:S02]  /*3990*/  FMUL R2, R0, R0 ;  /* 0x0000000000027220 */ /* 0x000fe40000400000 */
[----:B------:R-:W-:Y:S02]  /*39a0*/  FFMA R4, R22, R5, R9 ;  /* 0x0000000516047223 */ /* 0x000fe40000000009 */
        /* <DEDUP_REMOVED lines=9> */
.L_x_119:
[----:B------:R-:W-:Y:S01]  /*3a40*/  FMUL.FTZ R36, R26, R5 ;  /* 0x000000051a247220 */ /* 0x000fe20000410000 */
[----:B------:R-:W-:-:S03]  /*3a50*/  FMUL.FTZ R2, R5, 0.5 ;  /* 0x3f00000005027820 */ /* 0x000fc60000410000 */
[----:B------:R-:W-:-:S04]  /*3a60*/  FFMA R5, -R36, R36, R26 ;  /* 0x0000002424057223 */ /* 0x000fc8000000011a */
[----:B------:R-:W-:-:S07]  /*3a70*/  FFMA R36, R5, R2, R36 ;  /* 0x0000000205247223 */ /* 0x000fce0000000024 */
.L_x_120:
[----:B------:R-:W-:Y:S05]  /*3a80*/  BSYNC.RECONVERGENT B0 ;  /* 0x0000000000007941 */ /* 0x000fea0003800200 */
.L_x_118:
[----:B------:R-:W-:Y:S01]  /*3a90*/  FSETP.GT.AND P0, PT, R36, 0.019999999552965164185, PT ;  /* 0x3ca3d70a2400780b */ /* 0x000fe20003f04000 */
        /* <DEDUP_REMOVED lines=9> */
[----:B------:R-:W-:-:S04]  /*3b30*/  FFMA R5, R2, 0.019999999552965164185, RZ ;  /* 0x3ca3d70a02057823 */ /* 0x000fc800000000ff */
[----:B------:R-:W-:-:S04]  /*3b40*/  FFMA R6, R5, -R36, 0.019999999552965164185 ;  /* 0x3ca3d70a05067423 */ /* 0x000fc80000000824 */
[----:B------:R-:W-:Y:S01]  /*3b50*/  FFMA R2, R2, R6, R5 ;  /* 0x0000000602027223 */ /* 0x000fe20000000005 */
[----:B-1----:R-:W-:Y:S06]  /*3b60*/  @!P0 BRA `(.L_x_124) ;  /* 0x00000000000c8947 */ /* 0x002fec0003800000 */
[----:B------:R-:W-:Y:S01]  /*3b70*/  HFMA2 R2, -RZ, RZ, 1.1591796875, -112.625 ;  /* 0x3ca3d70aff027431 */ /* 0x000fe200000001ff */
[----:B------:R-:W-:-:S07]  /*3b80*/  MOV R26, 0x3ba0 ;  /* 0x00003ba0001a7802 */ /* 0x000fce0000000f00 */
[----:B------:R-:W-:Y:S05]  /*3b90*/  CALL.REL.NOINC `($__internal_1_$__cuda_sm3x_div_rn_noftz_f32_slowpath) ;  /* 0x0000000000d87944 */ /* 0x000fea0003c00000 */
.L_x_124:
[----:B------:R-:W-:Y:S05]  /*3ba0*/  BSYNC.RECONVERGENT B3 ;  /* 0x0000000000037941 */ /* 0x000fea0003800200 */
.L_x_123:
[-C--:B------:R-:W-:Y:S01]  /*3bb0*/  FMUL R3, R3, R2.reuse ;  /* 0x0000000203037220 */ /* 0x080fe20000400000 */
[-C--:B------:R-:W-:Y:S01]  /*3bc0*/  FMUL R0, R0, R2.reuse ;  /* 0x0000000200007220 */ /* 0x080fe20000400000 */
[----:B------:R-:W-:-:S07]  /*3bd0*/  FMUL R4, R4, R2 ;  /* 0x0000000204047220 */ /* 0x000fce0000400000 */
.L_x_122:
[----:B------:R-:W-:Y:S05]  /*3be0*/  BSYNC.RECONVERGENT B2 ;  /* 0x0000000000027941 */ /* 0x000fea0003800200 */
.L_x_121:
[----:B------:R-:W0:Y:S01]  /*3bf0*/  LDC R5, c[0x0][0x3b0] ;  /* 0x0000ec00ff057b82 */ /* 0x000e220000000800 */
[----:B------:R-:W1:Y:S07]  /*3c00*/  LDCU UR4, c[0x0][0x3a4] ;  /* 0x00007480ff0477ac */ /* 0x000e6e0008000800 */
[----:B------:R-:W2:Y:S01]  /*3c10*/  LDC R2, c[0x0][0x3ac] ;  /* 0x0000eb00ff027b82 */ /* 0x000ea20000000800 */
[----:B-1----:R-:W-:Y:S01]  /*3c20*/  FFMA R21, R3, UR4, R21 ;  /* 0x0000000403157c23 */ /* 0x002fe20008000015 */
[----:B------:R-:W-:Y:S01]  /*3c30*/  FFMA R15, R4, UR4, R15 ;  /* 0x00000004040f7c23 */ /* 0x000fe2000800000f */
[----:B0-----:R-:W-:Y:S01]  /*3c40*/  ISETP.GE.AND P0, PT, R5, 0xb, PT ;  /* 0x0000000b0500780c */ /* 0x001fe20003f06270 */
[----:B------:R-:W-:-:S03]  /*3c50*/  FFMA R5, R0, UR4, R20 ;  /* 0x0000000400057c23 */ /* 0x000fc60008000014 */
[----:B--2---:R-:W-:-:S13]  /*3c60*/  FSETP.LEU.OR P0, PT, R2, RZ, !P0 ;  /* 0x000000ff0200720b */ /* 0x004fda000470b400 */
[----:B------:R-:W-:Y:S05]  /*3c70*/  @P0 BRA `(.L_x_125) ;  /* 0x0000000000280947 */ /* 0x000fea0003800000 */
[----:B------:R-:W-:-:S05]  /*3c80*/  FFMA R2, R2, -0.30000001192092895508, R2 ;  /* 0xbe99999a02027823 */ /* 0x000fca0000000002 */
[-C--:B------:R-:W-:Y:S02]  /*3c90*/  FSETP.GT.AND P0, PT, |R21|, R2.reuse, PT ;  /* 0x000000021500720b */ /* 0x080fe40003f04200 */
[-C--:B------:R-:W-:Y:S02]  /*3ca0*/  FSETP.GT.AND P1, PT, |R5|, R2.reuse, PT ;  /* 0x000000020500720b */ /* 0x080fe40003f24200 */
[----:B------:R-:W-:-:S09]  /*3cb0*/  FSETP.GT.AND P2, PT, |R15|, R2, PT ;  /* 0x000000020f00720b */ /* 0x000fd20003f44200 */
[----:B------:R-:W-:Y:S01]  /*3cc0*/  @P0 FMUL R3, R3, 0.85000002384185791016 ;  /* 0x3f59999a03030820 */ /* 0x000fe20000400000 */
[----:B------:R-:W-:Y:S01]  /*3cd0*/  @P0 FMUL R21, R21, 0.92000001668930053711 ;  /* 0x3f6b851f15150820 */ /* 0x000fe20000400000 */
[----:B------:R-:W-:Y:S01]  /*3ce0*/  @P1 FMUL R0, R0, 0.85000002384185791016 ;  /* 0x3f59999a00001820 */ /* 0x000fe20000400000 */
[----:B------:R-:W-:Y:S01]  /*3cf0*/  @P1 FMUL R5, R5, 0.92000001668930053711 ;  /* 0x3f6b851f05051820 */ /* 0x000fe20000400000 */
[----:B------:R-:W-:Y:S01]  /*3d00*/  @P2 FMUL R15, R15, 0.92000001668930053711 ;  /* 0x3f6b851f0f0f2820 */ /* 0x000fe20000400000 */
[----:B------:R-:W-:-:S07]  /*3d10*/  @P2 FMUL R4, R4, 0.85000002384185791016 ;  /* 0x3f59999a04042820 */ /* 0x000fce0000400000 */
.L_x_125:
[----:B------:R-:W-:Y:S04]  /*3d20*/  STG.E desc[UR10][R16.64], R21 ;  /* 0x0000001510007986 */ /* 0x000fe8000c10190a */
[----:B------:R-:W-:Y:S04]  /*3d30*/  STG.E desc[UR10][R16.64+0x4], R5 ;  /* 0x0000040510007986 */ /* 0x000fe8000c10190a */
[----:B------:R-:W-:Y:S04]  /*3d40*/  STG.E desc[UR10][R16.64+0x8], R15 ;  /* 0x0000080f10007986 */ /* 0x000fe8000c10190a */
[----:B------:R-:W-:Y:S04]  /*3d50*/  STG.E desc[UR10][R16.64+0xc], R3 ;  /* 0x00000c0310007986 */ /* 0x000fe8000c10190a */
[----:B------:R-:W-:Y:S04]  /*3d60*/  STG.E desc[UR10][R16.64+0x10], R0 ;  /* 0x0000100010007986 */ /* 0x000fe8000c10190a */
[----:B------:R-:W-:Y:S01]  /*3d70*/  STG.E desc[UR10][R16.64+0x14], R4 ;  /* 0x0000140410007986 */ /* 0x000fe2000c10190a */
[----:B------:R-:W-:Y:S05]  /*3d80*/  EXIT ;  /* 0x000000000000794d */ /* 0x000fea0003800000 */
        .weak           $__internal_0_$__cuda_sm20_sqrt_rn_f32_slowpath
        .type           $__internal_0_$__cuda_sm20_sqrt_rn_f32_slowpath,@function
        .size           $__internal_0_$__cuda_sm20_sqrt_rn_f32_slowpath,($__internal_1_$__cuda_sm3x_div_rn_noftz_f32_slowpath - $__internal_0_$__cuda_sm20_sqrt_rn_f32_slowpath)
$__internal_0_$__cuda_sm20_sqrt_rn_f32_slowpath:
[----:B------:R-:W-:-:S13]  /*3d90*/  LOP3.LUT P0, RZ, R26, 0x7fffffff, RZ, 0xc0, !PT ;  /* 0x7fffffff1aff7812 */ /* 0x000fda000780c0ff */
[----:B------:R-:W-:Y:S01]  /*3da0*/  @!P0 MOV R30, R26 ;  /* 0x0000001a001e8202 */ /* 0x000fe20000000f00 */
[----:B------:R-:W-:Y:S06]  /*3db0*/  @!P0 BRA `(.L_x_126) ;  /* 0x0000000000408947 */ /* 0x000fec0003800000 */
[----:B------:R-:W-:-:S13]  /*3dc0*/  FSETP.GEU.FTZ.AND P0, PT, R26, RZ, PT ;  /* 0x000000ff1a00720b */ /* 0x000fda0003f1e000 */
[----:B------:R-:W-:Y:S01]  /*3dd0*/  @!P0 MOV R30, 0x7fffffff ;  /* 0x7fffffff001e8802 */ /* 0x000fe20000000f00 */
[----:B------:R-:W-:Y:S06]  /*3de0*/  @!P0 BRA `(.L_x_126) ;  /* 0x0000000000348947 */ /* 0x000fec0003800000 */
[----:B------:R-:W-:-:S13]  /*3df0*/  FSETP.GTU.FTZ.AND P0, PT, |R26|, +INF , PT ;  /* 0x7f8000001a00780b */ /* 0x000fda0003f1c200 */
[----:B------:R-:W-:Y:S01]  /*3e00*/  @P0 FADD.FTZ R30, R26, 1 ;  /* 0x3f8000001a1e0421 */ /* 0x000fe20000010000 */
[----:B------:R-:W-:Y:S06]  /*3e10*/  @P0 BRA `(.L_x_126) ;  /* 0x0000000000280947 */ /* 0x000fec0003800000 */
[----:B------:R-:W-:-:S13]  /*3e20*/  FSETP.NEU.FTZ.AND P0, PT, |R26|, +INF , PT ;  /* 0x7f8000001a00780b */ /* 0x000fda0003f1d200 */
[----:B------:R-:W-:-:S04]  /*3e30*/  @P0 FFMA R30, R26, 1.84467440737095516160e+19, RZ ;  /* 0x5f8000001a1e0823 */ /* 0x000fc800000000ff */
[----:B------:R-:W0:Y:S02]  /*3e40*/  @P0 MUFU.RSQ R27, R30 ;  /* 0x0000001e001b0308 */ /* 0x000e240000001400 */
[----:B0-----:R-:W-:Y:S01]  /*3e50*/  @P0 FMUL.FTZ R29, R30, R27 ;  /* 0x0000001b1e1d0220 */ /* 0x001fe20000410000 */
[----:B------:R-:W-:-:S03]  /*3e60*/  @P0 FMUL.FTZ R27, R27, 0.5 ;  /* 0x3f0000001b1b0820 */ /* 0x000fc60000410000 */
[----:B------:R-:W-:-:S04]  /*3e70*/  @P0 FADD.FTZ R28, -R29, -RZ ;  /* 0x800000ff1d1c0221 */ /* 0x000fc80000010100 */
[----:B------:R-:W-:Y:S01]  /*3e80*/  @P0 FFMA R28, R29, R28, R30 ;  /* 0x0000001c1d1c0223 */ /* 0x000fe2000000001e */
[----:B------:R-:W-:-:S03]  /*3e90*/  @!P0 MOV R30, R26 ;  /* 0x0000001a001e8202 */ /* 0x000fc60000000f00 */
[----:B------:R-:W-:-:S04]  /*3ea0*/  @P0 FFMA R27, R28, R27, R29 ;  /* 0x0000001b1c1b0223 */ /* 0x000fc8000000001d */
[----:B------:R-:W-:-:S07]  /*3eb0*/  @P0 FMUL.FTZ R30, R27, 2.3283064365386962891e-10 ;  /* 0x2f8000001b1e0820 */ /* 0x000fce0000410000 */
.L_x_126:
[----:B------:R-:W-:Y:S01]  /*3ec0*/  HFMA2 R27, -RZ, RZ, 0, 0 ;  /* 0x00000000ff1b7431 */ /* 0x000fe200000001ff */
[----:B------:R-:W-:Y:S02]  /*3ed0*/  MOV R26, R2 ;  /* 0x00000002001a7202 */ /* 0x000fe40000000f00 */
[----:B------:R-:W-:Y:S02]  /*3ee0*/  MOV R36, R30 ;  /* 0x0000001e00247202 */ /* 0x000fe40000000f00 */
[----:B------:R-:W-:Y:S05]  /*3ef0*/  RET.REL.NODEC R26 `(compute_forces_kernel) ;  /* 0xffffffc01a407950 */ /* 0x000fea0003c3ffff */
        .weak           $__internal_1_$__cuda_sm3x_div_rn_noftz_f32_slowpath
        .type           $__internal_1_$__cuda_sm3x_div_rn_noftz_f32_slowpath,@function
        .size           $__internal_1_$__cuda_sm3x_div_rn_noftz_f32_slowpath,(.L_x_140 - $__internal_1_$__cuda_sm3x_div_rn_noftz_f32_slowpath)
$__internal_1_$__cuda_sm3x_div_rn_noftz_f32_slowpath:
[----:B------:R-:W-:Y:S01]  /*3f00*/  SHF.R.U32.HI R27, RZ, 0x17, R36 ;  /* 0x00000017ff1b7819 */ /* 0x000fe20000011624 */
[----:B------:R-:W-:Y:S01]  /*3f10*/  BSSY.RECONVERGENT B0, `(.L_x_127) ;  /* 0x0000064000007945 */ /* 0x000fe20003800200 */
[----:B------:R-:W-:Y:S02]  /*3f20*/  SHF.R.U32.HI R31, RZ, 0x17, R2 ;  /* 0x00000017ff1f7819 */ /* 0x000fe40000011602 */
[----:B------:R-:W-:Y:S02]  /*3f30*/  LOP3.LUT R27, R27, 0xff, RZ, 0xc0, !PT ;  /* 0x000000ff1b1b7812 */ /* 0x000fe400078ec0ff */
[----:B------:R-:W-:Y:S02]  /*3f40*/  LOP3.LUT R31, R31, 0xff, RZ, 0xc0, !PT ;  /* 0x000000ff1f1f7812 */ /* 0x000fe400078ec0ff */
[----:B------:R-:W-:Y:S02]  /*3f50*/  IADD3 R29, PT, PT, R27, -0x1, RZ ;  /* 0xffffffff1b1d7810 */ /* 0x000fe40007ffe0ff */
[----:B------:R-:W-:-:S02]  /*3f60*/  IADD3 R30, PT, PT, R31, -0x1, RZ ;  /* 0xffffffff1f1e7810 */ /* 0x000fc40007ffe0ff */
[----:B------:R-:W-:Y:S02]  /*3f70*/  ISETP.GT.U32.AND P0, PT, R29, 0xfd, PT ;  /* 0x000000fd1d00780c */ /* 0x000fe40003f04070 */
[----:B------:R-:W-:Y:S02]  /*3f80*/  MOV R32, R36 ;  /* 0x0000002400207202 */ /* 0x000fe40000000f00 */
[----:B------:R-:W-:-:S13]  /*3f90*/  ISETP.GT.U32.OR P0, PT, R30, 0xfd, P0 ;  /* 0x000000fd1e00780c */ /* 0x000fda0000704470 */
[----:B------:R-:W-:Y:S01]  /*3fa0*/  @!P0 MOV R28, RZ ;  /* 0x000000ff001c8202 */ /* 0x000fe20000000f00 */
[----:B------:R-:W-:Y:S06]  /*3fb0*/  @!P0 BRA `(.L_x_128) ;  /* 0x00000000005c8947 */ /* 0x000fec0003800000 */
[----:B------:R-:W-:Y:S02]  /*3fc0*/  FSETP.GTU.FTZ.AND P0, PT, |R2|, +INF , PT ;  /* 0x7f8000000200780b */ /* 0x000fe40003f1c200 */
[----:B------:R-:W-:-:S04]  /*3fd0*/  FSETP.GTU.FTZ.AND P1, PT, |R36|, +INF , PT ;  /* 0x7f8000002400780b */ /* 0x000fc80003f3c200 */
[----:B------:R-:W-:-:S13]  /*3fe0*/  PLOP3.LUT P0, PT, P0, P1, PT, 0xf8, 0x8f ;  /* 0x00000000008f781c */ /* 0x000fda0000703f70 */
[----:B------:R-:W-:Y:S05]  /*3ff0*/  @P0 BRA `(.L_x_129) ;  /* 0x0000000400500947 */ /* 0x000fea0003800000 */
[----:B------:R-:W-:-:S13]  /*4000*/  LOP3.LUT P0, RZ, R32, 0x7fffffff, R2, 0xc8, !PT ;  /* 0x7fffffff20ff7812 */ /* 0x000fda000780c802 */
[----:B------:R-:W-:Y:S05]  /*4010*/  @!P0 BRA `(.L_x_130) ;  /* 0x0000000400408947 */ /* 0x000fea0003800000 */
[----:B------:R-:W-:Y:S02]  /*4020*/  FSETP.NEU.FTZ.AND P2, PT, |R2|, +INF , PT ;  /* 0x7f8000000200780b */ /* 0x000fe40003f5d200 */
[----:B------:R-:W-:Y:S02]  /*4030*/  FSETP.NEU.FTZ.AND P1, PT, |R36|, +INF , PT ;  /* 0x7f8000002400780b */ /* 0x000fe40003f3d200 */
[----:B------:R-:W-:-:S11]  /*4040*/  FSETP.NEU.FTZ.AND P0, PT, |R2|, +INF , PT ;  /* 0x7f8000000200780b */ /* 0x000fd60003f1d200 */
[----:B------:R-:W-:Y:S05]  /*4050*/  @!P1 BRA !P2, `(.L_x_130) ;  /* 0x0000000400309947 */ /* 0x000fea0005000000 */
[----:B------:R-:W-:-:S04]  /*4060*/  LOP3.LUT P2, RZ, R2, 0x7fffffff, RZ, 0xc0, !PT ;  /* 0x7fffffff02ff7812 */ /* 0x000fc8000784c0ff */
[----:B------:R-:W-:-:S13]  /*4070*/  PLOP3.LUT P1, PT, P1, P2, PT, 0x2f, 0xf2 ;  /* 0x0000000000f2781c */ /* 0x000fda0000f24577 */
[----:B------:R-:W-:Y:S05]  /*4080*/  @P1 BRA `(.L_x_131) ;  /* 0x00000004001c1947 */ /* 0x000fea0003800000 */
[----:B------:R-:W-:-:S04]  /*4090*/  LOP3.LUT P1, RZ, R32, 0x7fffffff, RZ, 0xc0, !PT ;  /* 0x7fffffff20ff7812 */ /* 0x000fc8000782c0ff */
[----:B------:R-:W-:-:S13]  /*40a0*/  PLOP3.LUT P0, PT, P0, P1, PT, 0x2f, 0xf2 ;  /* 0x0000000000f2781c */ /* 0x000fda0000702577 */
[----:B------:R-:W-:Y:S05]  /*40b0*/  @P0 BRA `(.L_x_132) ;  /* 0x0000000400040947 */ /* 0x000fea0003800000 */
[----:B------:R-:W-:Y:S02]  /*40c0*/  ISETP.GE.AND P0, PT, R30, RZ, PT ;  /* 0x000000ff1e00720c */ /* 0x000fe40003f06270 */
[----:B------:R-:W-:-:S11]  /*40d0*/  ISETP.GE.AND P1, PT, R29, RZ, PT ;  /* 0x000000ff1d00720c */ /* 0x000fd60003f26270 */
[----:B------:R-:W-:Y:S01]  /*40e0*/  @P0 MOV R28, RZ ;  /* 0x000000ff001c0202 */ /* 0x000fe20000000f00 */
[----:B------:R-:W-:Y:S01]  /*40f0*/  @!P0 FFMA R2, R2, 1.84467440737095516160e+19, RZ ;  /* 0x5f80000002028823 */ /* 0x000fe200000000ff */
[----:B------:R-:W-:Y:S01]  /*4100*/  @!P0 MOV R28, 0xffffffc0 ;  /* 0xffffffc0001c8802 */ /* 0x000fe20000000f00 */
[----:B------:R-:W-:-:S03]  /*4110*/  @!P1 FFMA R32, R36, 1.84467440737095516160e+19, RZ ;  /* 0x5f80000024209823 */ /* 0x000fc600000000ff */
[----:B------:R-:W-:-:S07]  /*4120*/  @!P1 IADD3 R28, PT, PT, R28, 0x40, RZ ;  /* 0x000000401c1c9810 */ /* 0x000fce0007ffe0ff */
.L_x_128:
[----:B------:R-:W-:Y:S01]  /*4130*/  LEA R30, R27, 0xc0800000, 0x17 ;  /* 0xc08000001b1e7811 */ /* 0x000fe200078eb8ff */
[----:B------:R-:W-:Y:S01]  /*4140*/  BSSY.RECONVERGENT B1, `(.L_x_133) ;  /* 0x0000036000017945 */ /* 0x000fe20003800200 */
[----:B------:R-:W-:Y:S02]  /*4150*/  IADD3 R31, PT, PT, R31, -0x7f, RZ ;  /* 0xffffff811f1f7810 */ /* 0x000fe40007ffe0ff */
[----:B------:R-:W-:-:S03]  /*4160*/  IADD3 R30, PT, PT, -R30, R32, RZ ;  /* 0x000000201e1e7210 */ /* 0x000fc60007ffe1ff */
[C---:B------:R-:W-:Y:S01]  /*4170*/  IMAD R2, R31.reuse, -0x800000, R2 ;  /* 0xff8000001f027824 */ /* 0x040fe200078e0202 */
[----:B------:R0:W1:Y:S01]  /*4180*/  MUFU.RCP R29, R30 ;  /* 0x0000001e001d7308 */ /* 0x0000620000001000 */
[----:B------:R-:W-:-:S04]  /*4190*/  IADD3 R31, PT, PT, R31, 0x7f, -R27 ;  /* 0x0000007f1f1f7810 */ /* 0x000fc80007ffe81b */
[----:B------:R-:W-:Y:S01]  /*41a0*/  IADD3 R28, PT, PT, R31, R28, RZ ;  /* 0x0000001c1f1c7210 */ /* 0x000fe20007ffe0ff */
[----:B0-----:R-:W-:-:S04]  /*41b0*/  FADD.FTZ R30, -R30, -RZ ;  /* 0x800000ff1e1e7221 */ /* 0x001fc80000010100 */
[----:B-1----:R-:W-:-:S04]  /*41c0*/  FFMA R32, R29, R30, 1 ;  /* 0x3f8000001d207423 */ /* 0x002fc8000000001e */
[----:B------:R-:W-:-:S04]  /*41d0*/  FFMA R29, R29, R32, R29 ;  /* 0x000000201d1d7223 */ /* 0x000fc8000000001d */
[----:B------:R-:W-:-:S04]  /*41e0*/  FFMA R32, R2, R29, RZ ;  /* 0x0000001d02207223 */ /* 0x000fc800000000ff */
[----:B------:R-:W-:-:S04]  /*41f0*/  FFMA R33, R30, R32, R2 ;  /* 0x000000201e217223 */ /* 0x000fc80000000002 */
[----:B------:R-:W-:-:S04]  /*4200*/  FFMA R33, R29, R33, R32 ;  /* 0x000000211d217223 */ /* 0x000fc80000000020 */
[----:B------:R-:W-:-:S04]  /*4210*/  FFMA R2, R30, R33, R2 ;  /* 0x000000211e027223 */ /* 0x000fc80000000002 */
[----:B------:R-:W-:-:S05]  /*4220*/  FFMA R30, R29, R2, R33 ;  /* 0x000000021d1e7223 */ /* 0x000fca0000000021 */
[----:B------:R-:W-:-:S04]  /*4230*/  SHF.R.U32.HI R27, RZ, 0x17, R30 ;  /* 0x00000017ff1b7819 */ /* 0x000fc8000001161e */
[----:B------:R-:W-:-:S04]  /*4240*/  LOP3.LUT R27, R27, 0xff, RZ, 0xc0, !PT ;  /* 0x000000ff1b1b7812 */ /* 0x000fc800078ec0ff */
[----:B------:R-:W-:-:S04]  /*4250*/  IADD3 R27, PT, PT, R27, R28, RZ ;  /* 0x0000001c1b1b7210 */ /* 0x000fc80007ffe0ff */
[----:B------:R-:W-:-:S04]  /*4260*/  IADD3 R31, PT, PT, R27, -0x1, RZ ;  /* 0xffffffff1b1f7810 */ /* 0x000fc80007ffe0ff */
[----:B------:R-:W-:-:S13]  /*4270*/  ISETP.GE.U32.AND P0, PT, R31, 0xfe, PT ;  /* 0x000000fe1f00780c */ /* 0x000fda0003f06070 */
[----:B------:R-:W-:Y:S05]  /*4280*/  @!P0 BRA `(.L_x_134) ;  /* 0x0000000000808947 */ /* 0x000fea0003800000 */
[----:B------:R-:W-:-:S13]  /*4290*/  ISETP.GT.AND P0, PT, R27, 0xfe, PT ;  /* 0x000000fe1b00780c */ /* 0x000fda0003f04270 */
[----:B------:R-:W-:Y:S05]  /*42a0*/  @P0 BRA `(.L_x_135) ;  /* 0x00000000006c0947 */ /* 0x000fea0003800000 */
[----:B------:R-:W-:-:S13]  /*42b0*/  ISETP.GE.AND P0, PT, R27, 0x1, PT ;  /* 0x000000011b00780c */ /* 0x000fda0003f06270 */
[----:B------:R-:W-:Y:S05]  /*42c0*/  @P0 BRA `(.L_x_136) ;  /* 0x0000000000740947 */ /* 0x000fea0003800000 */
[----:B------:R-:W-:Y:S02]  /*42d0*/  ISETP.GE.AND P0, PT, R27, -0x18, PT ;  /* 0xffffffe81b00780c */ /* 0x000fe40003f06270 */
[----:B------:R-:W-:-:S11]  /*42e0*/  LOP3.LUT R30, R30, 0x80000000, RZ, 0xc0, !PT ;  /* 0x800000001e1e7812 */ /* 0x000fd600078ec0ff */
[----:B------:R-:W-:Y:S05]  /*42f0*/  @!P0 BRA `(.L_x_136) ;  /* 0x0000000000688947 */ /* 0x000fea0003800000 */
[CCC-:B------:R-:W-:Y:S01]  /*4300*/  FFMA.RZ R28, R29.reuse, R2.reuse, R33.reuse ;  /* 0x000000021d1c7223 */ /* 0x1c0fe2000000c021 */
[CCC-:B------:R-:W-:Y:S01]  /*4310*/  FFMA.RP R31, R29.reuse, R2.reuse, R33.reuse ;  /* 0x000000021d1f7223 */ /* 0x1c0fe20000008021 */
[----:B------:R-:W-:Y:S01]  /*4320*/  FFMA.RM R29, R29, R2, R33 ;  /* 0x000000021d1d7223 */ /* 0x000fe20000004021 */
[C---:B------:R-:W-:Y:S02]  /*4330*/  IADD3 R2, PT, PT, R27.reuse, 0x20, RZ ;  /* 0x000000201b027810 */ /* 0x040fe40007ffe0ff */
[----:B------:R-:W-:Y:S02]  /*4340*/  LOP3.LUT R28, R28, 0x7fffff, RZ, 0xc0, !PT ;  /* 0x007fffff1c1c7812 */ /* 0x000fe400078ec0ff */
[C---:B------:R-:W-:Y:S02]  /*4350*/  ISETP.NE.AND P2, PT, R27.reuse, RZ, PT ;  /* 0x000000ff1b00720c */ /* 0x040fe40003f45270 */
[----:B------:R-:W-:Y:S02]  /*4360*/  LOP3.LUT R28, R28, 0x800000, RZ, 0xfc, !PT ;  /* 0x008000001c1c7812 */ /* 0x000fe400078efcff */
[----:B------:R-:W-:-:S02]  /*4370*/  ISETP.NE.AND P1, PT, R27, RZ, PT ;  /* 0x000000ff1b00720c */ /* 0x000fc40003f25270 */
[----:B------:R-:W-:Y:S02]  /*4380*/  IADD3 R27, PT, PT, -R27, RZ, RZ ;  /* 0x000000ff1b1b7210 */ /* 0x000fe40007ffe1ff */
[----:B------:R-:W-:Y:S02]  /*4390*/  SHF.L.U32 R2, R28, R2, RZ ;  /* 0x000000021c027219 */ /* 0x000fe400000006ff */
[----:B------:R-:W-:Y:S02]  /*43a0*/  FSETP.NEU.FTZ.AND P0, PT, R31, R29, PT ;  /* 0x0000001d1f00720b */ /* 0x000fe40003f1d000 */
[----:B------:R-:W-:Y:S02]  /*43b0*/  SEL R27, R27, RZ, P2 ;  /* 0x000000ff1b1b7207 */ /* 0x000fe40001000000 */
[----:B------:R-:W-:Y:S02]  /*43c0*/  ISETP.NE.AND P1, PT, R2, RZ, P1 ;  /* 0x000000ff0200720c */ /* 0x000fe40000f25270 */
[----:B------:R-:W-:-:S02]  /*43d0*/  SHF.R.U32.HI R28, RZ, R27, R28 ;  /* 0x0000001bff1c7219 */ /* 0x000fc4000001161c */
[----:B------:R-:W-:Y:S02]  /*43e0*/  PLOP3.LUT P0, PT, P0, P1, PT, 0xf8, 0x8f ;  /* 0x00000000008f781c */ /* 0x000fe40000703f70 */
[----:B------:R-:W-:Y:S02]  /*43f0*/  SHF.R.U32.HI R27, RZ, 0x1, R28 ;  /* 0x00000001ff1b7819 */ /* 0x000fe4000001161c */
[----:B------:R-:W-:-:S04]  /*4400*/  SEL R2, RZ, 0x1, !P0 ;  /* 0x00000001ff027807 */ /* 0x000fc80004000000 */
[----:B------:R-:W-:-:S04]  /*4410*/  LOP3.LUT R2, R2, 0x1, R27, 0xf8, !PT ;  /* 0x0000000102027812 */ /* 0x000fc800078ef81b */
[----:B------:R-:W-:-:S04]  /*4420*/  LOP3.LUT R2, R2, R28, RZ, 0xc0, !PT ;  /* 0x0000001c02027212 */ /* 0x000fc800078ec0ff */
[----:B------:R-:W-:-:S04]  /*4430*/  IADD3 R2, PT, PT, R27, R2, RZ ;  /* 0x000000021b027210 */ /* 0x000fc80007ffe0ff */
[----:B------:R-:W-:Y:S01]  /*4440*/  LOP3.LUT R30, R2, R30, RZ, 0xfc, !PT ;  /* 0x0000001e021e7212 */ /* 0x000fe200078efcff */
[----:B------:R-:W-:Y:S06]  /*4450*/  BRA `(.L_x_136) ;  /* 0x0000000000107947 */ /* 0x000fec0003800000 */
.L_x_135:
[----:B------:R-:W-:-:S04]  /*4460*/  LOP3.LUT R30, R30, 0x80000000, RZ, 0xc0, !PT ;  /* 0x800000001e1e7812 */ /* 0x000fc800078ec0ff */
[----:B------:R-:W-:Y:S01]  /*4470*/  LOP3.LUT R30, R30, 0x7f800000, RZ, 0xfc, !PT ;  /* 0x7f8000001e1e7812 */ /* 0x000fe200078efcff */
[----:B------:R-:W-:Y:S06]  /*4480*/  BRA `(.L_x_136) ;  /* 0x0000000000047947 */ /* 0x000fec0003800000 */
.L_x_134:
[----:B------:R-:W-:-:S07]  /*4490*/  LEA R30, R28, R30, 0x17 ;  /* 0x0000001e1c1e7211 */ /* 0x000fce00078eb8ff */
.L_x_136:
[----:B------:R-:W-:Y:S05]  /*44a0*/  BSYNC.RECONVERGENT B1 ;  /* 0x0000000000017941 */ /* 0x000fea0003800200 */
.L_x_133:
[----:B------:R-:W-:Y:S01]  /*44b0*/  MOV R2, R30 ;  /* 0x0000001e00027202 */ /* 0x000fe20000000f00 */
[----:B------:R-:W-:Y:S06]  /*44c0*/  BRA `(.L_x_137) ;  /* 0x0000000000207947 */ /* 0x000fec0003800000 */
.L_x_132:
[----:B------:R-:W-:-:S04]  /*44d0*/  LOP3.LUT R2, R32, 0x80000000, R2, 0x48, !PT ;  /* 0x8000000020027812 */ /* 0x000fc800078e4802 */
[----:B------:R-:W-:Y:S01]  /*44e0*/  LOP3.LUT R2, R2, 0x7f800000, RZ, 0xfc, !PT ;  /* 0x7f80000002027812 */ /* 0x000fe200078efcff */
[----:B------:R-:W-:Y:S06]  /*44f0*/  BRA `(.L_x_137) ;  /* 0x0000000000147947 */ /* 0x000fec0003800000 */
.L_x_131:
[----:B------:R-:W-:Y:S01]  /*4500*/  LOP3.LUT R2, R32, 0x80000000, R2, 0x48, !PT ;  /* 0x8000000020027812 */ /* 0x000fe200078e4802 */
[----:B------:R-:W-:Y:S06]  /*4510*/  BRA `(.L_x_137) ;  /* 0x00000000000c7947 */ /* 0x000fec0003800000 */
.L_x_130:
[----:B------:R-:W0:Y:S01]  /*4520*/  MUFU.RSQ R2, -QNAN ;  /* 0xffc0000000027908 */ /* 0x000e220000001400 */
[----:B------:R-:W-:Y:S05]  /*4530*/  BRA `(.L_x_137) ;  /* 0x0000000000047947 */ /* 0x000fea0003800000 */
.L_x_129:
[----:B------:R-:W-:-:S07]  /*4540*/  FADD.FTZ R2, R2, R36 ;  /* 0x0000002402027221 */ /* 0x000fce0000010000 */
.L_x_137:
[----:B------:R-:W-:Y:S05]  /*4550*/  BSYNC.RECONVERGENT B0 ;  /* 0x0000000000007941 */ /* 0x000fea0003800200 */
.L_x_127:
[----:B------:R-:W-:-:S04]  /*4560*/  HFMA2 R27, -RZ, RZ, 0, 0 ;  /* 0x00000000ff1b7431 */ /* 0x000fc800000001ff */
[----:B0-----:R-:W-:Y:S05]  /*4570*/  RET.REL.NODEC R26 `(compute_forces_kernel) ;  /* 0xffffffb81aa07950 */ /* 0x001fea0003c3ffff */
.L_x_138:
[----:B------:R-:W-:-:S00]  /*4580*/  BRA `(.L_x_138) ;  /* 0xfffffffc00fc7947 */ /* 0x000fc0000383ffff */
[----:B------:R-:W-:-:S00]  /*4590*/  NOP ;  /* 0x0000000000007918 */ /* 0x000fc00000000000 */
        /* <DEDUP_REMOVED lines=14> */
.L_x_140:


//--------------------- .nv.shared.reserved.0     --------------------------
	.section	.nv.shared.reserved.0,"aw",@nobits
	.weak		__nv_reservedSMEM_offset_0_alias
	.size		__nv_reservedSMEM_offset_0_alias, 0, 64
	.other		__nv_reservedSMEM_offset_0_alias,@"STO_CUDA_RESERVED_SHARED STV_DEFAULT"
__nv_reservedSMEM_offset_0_alias:
	.zero		0
	.zero		64


//--------------------- .nv.constant0.compute_forces_kernel --------------------------
	.section	.nv.constant0.compute_forces_kernel,"a",@progbits
	.sectionflags	@""
	.align	4
.nv.constant0.compute_forces_kernel:
	.zero		948


//--------------------- SYMBOLS --------------------------

	.type		.nv.reservedSmem.offset0,@object
	.size		.nv.reservedSmem.offset0,0x4
